//
// Generated by NVIDIA NVVM Compiler
//
// Compiler Build ID: CL-36424714
// Cuda compilation tools, release 13.0, V13.0.88
// Based on NVVM 20.0.0
//

.version 9.0
.target sm_100
.address_size 64

	// .globl	_Z11do_math_gpuPdmm
.func  (.param .align 16 .b8 func_retval0[16]) __internal_trig_reduction_slowpathd
(
	.param .b64 __internal_trig_reduction_slowpathd_param_0
)
;
.global .align 8 .b8 __cudart_i2opi_d[144] = {8, 93, 141, 31, 177, 95, 251, 107, 234, 146, 82, 138, 247, 57, 7, 61, 123, 241, 229, 235, 199, 186, 39, 117, 45, 234, 95, 158, 102, 63, 70, 79, 183, 9, 203, 39, 207, 126, 54, 109, 31, 109, 10, 90, 139, 17, 47, 239, 15, 152, 5, 222, 255, 151, 248, 31, 59, 40, 249, 189, 139, 95, 132, 156, 244, 57, 83, 131, 57, 214, 145, 57, 65, 126, 95, 180, 38, 112, 156, 233, 132, 68, 187, 46, 245, 53, 130, 232, 62, 167, 41, 177, 28, 235, 29, 254, 28, 146, 209, 9, 234, 46, 73, 6, 224, 210, 77, 66, 58, 110, 36, 183, 97, 197, 187, 222, 171, 99, 81, 254, 65, 144, 67, 60, 153, 149, 98, 219, 192, 221, 52, 245, 209, 87, 39, 252, 41, 21, 68, 78, 110, 131, 249, 162};
.global .align 16 .b8 __cudart_sin_cos_coeffs[128] = {70, 210, 176, 44, 241, 229, 90, 190, 146, 227, 172, 105, 227, 29, 199, 62, 161, 98, 219, 25, 160, 1, 42, 191, 24, 8, 17, 17, 17, 17, 129, 63, 84, 85, 85, 85, 85, 85, 197, 191, 0, 0, 0, 0, 0, 0, 0, 0, 0, 0, 0, 0, 0, 0, 0, 0, 100, 129, 253, 32, 131, 255, 168, 189, 40, 133, 239, 193, 167, 238, 33, 62, 217, 230, 6, 142, 79, 126, 146, 190, 233, 188, 221, 25, 160, 1, 250, 62, 71, 93, 193, 22, 108, 193, 86, 191, 81, 85, 85, 85, 85, 85, 165, 63, 0, 0, 0, 0, 0, 0, 224, 191, 0, 0, 0, 0, 0, 0, 240, 63};

.visible .entry _Z11do_math_gpuPdmm(
	.param .u64 .ptr .align 1 _Z11do_math_gpuPdmm_param_0,
	.param .u64 _Z11do_math_gpuPdmm_param_1,
	.param .u64 _Z11do_math_gpuPdmm_param_2
)
{
	.reg .pred 	%p<26>;
	.reg .b32 	%r<70>;
	.reg .b64 	%rd<32>;
	.reg .b64 	%fd<212>;

	ld.param.u64 	%rd2, [_Z11do_math_gpuPdmm_param_0];
	ld.param.u64 	%rd4, [_Z11do_math_gpuPdmm_param_1];
	ld.param.u64 	%rd3, [_Z11do_math_gpuPdmm_param_2];
	mov.u32 	%r23, %ctaid.x;
	mov.u32 	%r24, %ntid.x;
	mov.u32 	%r25, %tid.x;
	mad.lo.s32 	%r26, %r23, %r24, %r25;
	cvt.s64.s32 	%rd1, %r26;
	setp.le.u64 	%p1, %rd4, %rd1;
	@%p1 bra 	$L__BB0_27;
	cvt.u32.u64 	%r27, %rd1;
	cvt.u32.u64 	%r28, %rd3;
	add.s32 	%r29, %r27, %r28;
	cvt.rn.f64.s32 	%fd1, %r29;
	abs.f64 	%fd45, %fd1;
	mul.f64 	%fd46, %fd1, 0d3FE45F306DC9C883;
	cvt.rni.s32.f64 	%r62, %fd46;
	cvt.rn.f64.s32 	%fd47, %r62;
	fma.rn.f64 	%fd48, %fd47, 0dBFF921FB54442D18, %fd1;
	fma.rn.f64 	%fd49, %fd47, 0dBC91A62633145C00, %fd48;
	fma.rn.f64 	%fd203, %fd47, 0dB97B839A252049C0, %fd49;
	setp.ltu.f64 	%p2, %fd45, 0d41E0000000000000;
	@%p2 bra 	$L__BB0_3;
	{ // callseq 0, 0
	.param .b64 param0;
	st.param.f64 	[param0], %fd1;
	.param .align 16 .b8 retval0[16];
	call.uni (retval0), 
	__internal_trig_reduction_slowpathd, 
	(
	param0
	);
	ld.param.f64 	%fd203, [retval0];
	ld.param.b32 	%r62, [retval0+8];
	} // callseq 0
$L__BB0_3:
	shl.b32 	%r31, %r62, 6;
	cvt.u64.u32 	%rd5, %r31;
	and.b64  	%rd6, %rd5, 64;
	mov.u64 	%rd7, __cudart_sin_cos_coeffs;
	add.s64 	%rd8, %rd7, %rd6;
	mul.rn.f64 	%fd51, %fd203, %fd203;
	and.b32  	%r32, %r62, 1;
	setp.eq.b32 	%p3, %r32, 1;
	selp.f64 	%fd52, 0dBDA8FF8320FD8164, 0d3DE5DB65F9785EBA, %p3;
	ld.global.nc.v2.f64 	{%fd53, %fd54}, [%rd8];
	fma.rn.f64 	%fd55, %fd52, %fd51, %fd53;
	fma.rn.f64 	%fd56, %fd55, %fd51, %fd54;
	ld.global.nc.v2.f64 	{%fd57, %fd58}, [%rd8+16];
	fma.rn.f64 	%fd59, %fd56, %fd51, %fd57;
	fma.rn.f64 	%fd60, %fd59, %fd51, %fd58;
	ld.global.nc.v2.f64 	{%fd61, %fd62}, [%rd8+32];
	fma.rn.f64 	%fd63, %fd60, %fd51, %fd61;
	fma.rn.f64 	%fd64, %fd63, %fd51, %fd62;
	fma.rn.f64 	%fd65, %fd64, %fd203, %fd203;
	fma.rn.f64 	%fd66, %fd64, %fd51, 0d3FF0000000000000;
	selp.f64 	%fd67, %fd66, %fd65, %p3;
	and.b32  	%r33, %r62, 2;
	setp.eq.s32 	%p4, %r33, 0;
	mov.f64 	%fd68, 0d0000000000000000;
	sub.f64 	%fd69, %fd68, %fd67;
	selp.f64 	%fd5, %fd67, %fd69, %p4;
	fma.rn.f64 	%fd6, %fd1, 0d4000000000000000, 0dC014000000000000;
	abs.f64 	%fd7, %fd6;
	setp.neu.f64 	%p5, %fd7, 0d7FF0000000000000;
	@%p5 bra 	$L__BB0_5;
	mov.f64 	%fd75, 0d0000000000000000;
	mul.rn.f64 	%fd205, %fd6, %fd75;
	mov.b32 	%r64, 1;
	bra.uni 	$L__BB0_8;
$L__BB0_5:
	mul.f64 	%fd70, %fd6, 0d3FE45F306DC9C883;
	cvt.rni.s32.f64 	%r63, %fd70;
	cvt.rn.f64.s32 	%fd71, %r63;
	fma.rn.f64 	%fd72, %fd71, 0dBFF921FB54442D18, %fd6;
	fma.rn.f64 	%fd73, %fd71, 0dBC91A62633145C00, %fd72;
	fma.rn.f64 	%fd205, %fd71, 0dB97B839A252049C0, %fd73;
	setp.ltu.f64 	%p6, %fd7, 0d41E0000000000000;
	@%p6 bra 	$L__BB0_7;
	{ // callseq 1, 0
	.param .b64 param0;
	st.param.f64 	[param0], %fd6;
	.param .align 16 .b8 retval0[16];
	call.uni (retval0), 
	__internal_trig_reduction_slowpathd, 
	(
	param0
	);
	ld.param.f64 	%fd205, [retval0];
	ld.param.b32 	%r63, [retval0+8];
	} // callseq 1
$L__BB0_7:
	add.s32 	%r64, %r63, 1;
$L__BB0_8:
	shl.b32 	%r37, %r64, 6;
	cvt.u64.u32 	%rd9, %r37;
	and.b64  	%rd10, %rd9, 64;
	add.s64 	%rd12, %rd7, %rd10;
	mul.rn.f64 	%fd77, %fd205, %fd205;
	and.b32  	%r38, %r64, 1;
	setp.eq.b32 	%p7, %r38, 1;
	selp.f64 	%fd78, 0dBDA8FF8320FD8164, 0d3DE5DB65F9785EBA, %p7;
	ld.global.nc.v2.f64 	{%fd79, %fd80}, [%rd12];
	fma.rn.f64 	%fd81, %fd78, %fd77, %fd79;
	fma.rn.f64 	%fd82, %fd81, %fd77, %fd80;
	ld.global.nc.v2.f64 	{%fd83, %fd84}, [%rd12+16];
	fma.rn.f64 	%fd85, %fd82, %fd77, %fd83;
	fma.rn.f64 	%fd86, %fd85, %fd77, %fd84;
	ld.global.nc.v2.f64 	{%fd87, %fd88}, [%rd12+32];
	fma.rn.f64 	%fd89, %fd86, %fd77, %fd87;
	fma.rn.f64 	%fd90, %fd89, %fd77, %fd88;
	fma.rn.f64 	%fd91, %fd90, %fd205, %fd205;
	fma.rn.f64 	%fd92, %fd90, %fd77, 0d3FF0000000000000;
	selp.f64 	%fd93, %fd92, %fd91, %p7;
	and.b32  	%r39, %r64, 2;
	setp.eq.s32 	%p8, %r39, 0;
	mov.f64 	%fd206, 0d0000000000000000;
	sub.f64 	%fd94, %fd206, %fd93;
	selp.f64 	%fd95, %fd93, %fd94, %p8;
	mul.f64 	%fd13, %fd5, %fd95;
	mov.b32 	%r65, 3;
	mov.f64 	%fd207, %fd206;
$L__BB0_9:
	add.f64 	%fd16, %fd13, %fd206;
	abs.f64 	%fd17, %fd16;
	setp.neu.f64 	%p9, %fd17, 0d7FF0000000000000;
	@%p9 bra 	$L__BB0_11;
	mov.f64 	%fd101, 0d0000000000000000;
	mul.rn.f64 	%fd208, %fd16, %fd101;
	mov.b32 	%r66, 0;
	bra.uni 	$L__BB0_13;
$L__BB0_11:
	mul.f64 	%fd96, %fd16, 0d3FE45F306DC9C883;
	cvt.rni.s32.f64 	%r66, %fd96;
	cvt.rn.f64.s32 	%fd97, %r66;
	fma.rn.f64 	%fd98, %fd97, 0dBFF921FB54442D18, %fd16;
	fma.rn.f64 	%fd99, %fd97, 0dBC91A62633145C00, %fd98;
	fma.rn.f64 	%fd208, %fd97, 0dB97B839A252049C0, %fd99;
	setp.ltu.f64 	%p10, %fd17, 0d41E0000000000000;
	@%p10 bra 	$L__BB0_13;
	{ // callseq 2, 0
	.param .b64 param0;
	st.param.f64 	[param0], %fd16;
	.param .align 16 .b8 retval0[16];
	call.uni (retval0), 
	__internal_trig_reduction_slowpathd, 
	(
	param0
	);
	ld.param.f64 	%fd208, [retval0];
	ld.param.b32 	%r66, [retval0+8];
	} // callseq 2
$L__BB0_13:
	shl.b32 	%r42, %r66, 6;
	cvt.u64.u32 	%rd13, %r42;
	and.b64  	%rd14, %rd13, 64;
	add.s64 	%rd16, %rd7, %rd14;
	mul.rn.f64 	%fd102, %fd208, %fd208;
	and.b32  	%r43, %r66, 1;
	setp.eq.b32 	%p11, %r43, 1;
	selp.f64 	%fd103, 0dBDA8FF8320FD8164, 0d3DE5DB65F9785EBA, %p11;
	ld.global.nc.v2.f64 	{%fd104, %fd105}, [%rd16];
	fma.rn.f64 	%fd106, %fd103, %fd102, %fd104;
	fma.rn.f64 	%fd107, %fd106, %fd102, %fd105;
	ld.global.nc.v2.f64 	{%fd108, %fd109}, [%rd16+16];
	fma.rn.f64 	%fd110, %fd107, %fd102, %fd108;
	fma.rn.f64 	%fd111, %fd110, %fd102, %fd109;
	ld.global.nc.v2.f64 	{%fd112, %fd113}, [%rd16+32];
	fma.rn.f64 	%fd114, %fd111, %fd102, %fd112;
	fma.rn.f64 	%fd115, %fd114, %fd102, %fd113;
	fma.rn.f64 	%fd116, %fd115, %fd208, %fd208;
	fma.rn.f64 	%fd117, %fd115, %fd102, 0d3FF0000000000000;
	selp.f64 	%fd118, %fd117, %fd116, %p11;
	and.b32  	%r44, %r66, 2;
	setp.eq.s32 	%p12, %r44, 0;
	mov.f64 	%fd119, 0d0000000000000000;
	sub.f64 	%fd120, %fd119, %fd118;
	selp.f64 	%fd121, %fd118, %fd120, %p12;
	add.f64 	%fd22, %fd207, %fd121;
	add.s32 	%r45, %r65, -2;
	cvt.rn.f64.u32 	%fd122, %r45;
	add.f64 	%fd23, %fd13, %fd122;
	abs.f64 	%fd24, %fd23;
	setp.eq.f64 	%p13, %fd24, 0d7FF0000000000000;
	@%p13 bra 	$L__BB0_16;
	mul.f64 	%fd123, %fd23, 0d3FE45F306DC9C883;
	cvt.rni.s32.f64 	%r67, %fd123;
	cvt.rn.f64.s32 	%fd124, %r67;
	fma.rn.f64 	%fd125, %fd124, 0dBFF921FB54442D18, %fd23;
	fma.rn.f64 	%fd126, %fd124, 0dBC91A62633145C00, %fd125;
	fma.rn.f64 	%fd209, %fd124, 0dB97B839A252049C0, %fd126;
	setp.ltu.f64 	%p14, %fd24, 0d41E0000000000000;
	@%p14 bra 	$L__BB0_17;
	{ // callseq 3, 0
	.param .b64 param0;
	st.param.f64 	[param0], %fd23;
	.param .align 16 .b8 retval0[16];
	call.uni (retval0), 
	__internal_trig_reduction_slowpathd, 
	(
	param0
	);
	ld.param.f64 	%fd209, [retval0];
	ld.param.b32 	%r67, [retval0+8];
	} // callseq 3
	bra.uni 	$L__BB0_17;
$L__BB0_16:
	mov.f64 	%fd128, 0d0000000000000000;
	mul.rn.f64 	%fd209, %fd23, %fd128;
	mov.b32 	%r67, 0;
$L__BB0_17:
	shl.b32 	%r48, %r67, 6;
	cvt.u64.u32 	%rd17, %r48;
	and.b64  	%rd18, %rd17, 64;
	add.s64 	%rd20, %rd7, %rd18;
	mul.rn.f64 	%fd129, %fd209, %fd209;
	and.b32  	%r49, %r67, 1;
	setp.eq.b32 	%p15, %r49, 1;
	selp.f64 	%fd130, 0dBDA8FF8320FD8164, 0d3DE5DB65F9785EBA, %p15;
	ld.global.nc.v2.f64 	{%fd131, %fd132}, [%rd20];
	fma.rn.f64 	%fd133, %fd130, %fd129, %fd131;
	fma.rn.f64 	%fd134, %fd133, %fd129, %fd132;
	ld.global.nc.v2.f64 	{%fd135, %fd136}, [%rd20+16];
	fma.rn.f64 	%fd137, %fd134, %fd129, %fd135;
	fma.rn.f64 	%fd138, %fd137, %fd129, %fd136;
	ld.global.nc.v2.f64 	{%fd139, %fd140}, [%rd20+32];
	fma.rn.f64 	%fd141, %fd138, %fd129, %fd139;
	fma.rn.f64 	%fd142, %fd141, %fd129, %fd140;
	fma.rn.f64 	%fd143, %fd142, %fd209, %fd209;
	fma.rn.f64 	%fd144, %fd142, %fd129, 0d3FF0000000000000;
	selp.f64 	%fd145, %fd144, %fd143, %p15;
	and.b32  	%r50, %r67, 2;
	setp.eq.s32 	%p16, %r50, 0;
	mov.f64 	%fd146, 0d0000000000000000;
	sub.f64 	%fd147, %fd146, %fd145;
	selp.f64 	%fd148, %fd145, %fd147, %p16;
	add.f64 	%fd29, %fd22, %fd148;
	add.s32 	%r51, %r65, -1;
	cvt.rn.f64.u32 	%fd149, %r51;
	add.f64 	%fd30, %fd13, %fd149;
	abs.f64 	%fd31, %fd30;
	setp.eq.f64 	%p17, %fd31, 0d7FF0000000000000;
	@%p17 bra 	$L__BB0_20;
	mul.f64 	%fd150, %fd30, 0d3FE45F306DC9C883;
	cvt.rni.s32.f64 	%r68, %fd150;
	cvt.rn.f64.s32 	%fd151, %r68;
	fma.rn.f64 	%fd152, %fd151, 0dBFF921FB54442D18, %fd30;
	fma.rn.f64 	%fd153, %fd151, 0dBC91A62633145C00, %fd152;
	fma.rn.f64 	%fd210, %fd151, 0dB97B839A252049C0, %fd153;
	setp.ltu.f64 	%p18, %fd31, 0d41E0000000000000;
	@%p18 bra 	$L__BB0_21;
	{ // callseq 4, 0
	.param .b64 param0;
	st.param.f64 	[param0], %fd30;
	.param .align 16 .b8 retval0[16];
	call.uni (retval0), 
	__internal_trig_reduction_slowpathd, 
	(
	param0
	);
	ld.param.f64 	%fd210, [retval0];
	ld.param.b32 	%r68, [retval0+8];
	} // callseq 4
	bra.uni 	$L__BB0_21;
$L__BB0_20:
	mov.f64 	%fd155, 0d0000000000000000;
	mul.rn.f64 	%fd210, %fd30, %fd155;
	mov.b32 	%r68, 0;
$L__BB0_21:
	shl.b32 	%r54, %r68, 6;
	cvt.u64.u32 	%rd21, %r54;
	and.b64  	%rd22, %rd21, 64;
	add.s64 	%rd24, %rd7, %rd22;
	mul.rn.f64 	%fd156, %fd210, %fd210;
	and.b32  	%r55, %r68, 1;
	setp.eq.b32 	%p19, %r55, 1;
	selp.f64 	%fd157, 0dBDA8FF8320FD8164, 0d3DE5DB65F9785EBA, %p19;
	ld.global.nc.v2.f64 	{%fd158, %fd159}, [%rd24];
	fma.rn.f64 	%fd160, %fd157, %fd156, %fd158;
	fma.rn.f64 	%fd161, %fd160, %fd156, %fd159;
	ld.global.nc.v2.f64 	{%fd162, %fd163}, [%rd24+16];
	fma.rn.f64 	%fd164, %fd161, %fd156, %fd162;
	fma.rn.f64 	%fd165, %fd164, %fd156, %fd163;
	ld.global.nc.v2.f64 	{%fd166, %fd167}, [%rd24+32];
	fma.rn.f64 	%fd168, %fd165, %fd156, %fd166;
	fma.rn.f64 	%fd169, %fd168, %fd156, %fd167;
	fma.rn.f64 	%fd170, %fd169, %fd210, %fd210;
	fma.rn.f64 	%fd171, %fd169, %fd156, 0d3FF0000000000000;
	selp.f64 	%fd172, %fd171, %fd170, %p19;
	and.b32  	%r56, %r68, 2;
	setp.eq.s32 	%p20, %r56, 0;
	mov.f64 	%fd173, 0d0000000000000000;
	sub.f64 	%fd174, %fd173, %fd172;
	selp.f64 	%fd175, %fd172, %fd174, %p20;
	add.f64 	%fd36, %fd29, %fd175;
	cvt.rn.f64.u32 	%fd176, %r65;
	add.f64 	%fd37, %fd13, %fd176;
	abs.f64 	%fd38, %fd37;
	setp.eq.f64 	%p21, %fd38, 0d7FF0000000000000;
	@%p21 bra 	$L__BB0_24;
	mul.f64 	%fd177, %fd37, 0d3FE45F306DC9C883;
	cvt.rni.s32.f64 	%r69, %fd177;
	cvt.rn.f64.s32 	%fd178, %r69;
	fma.rn.f64 	%fd179, %fd178, 0dBFF921FB54442D18, %fd37;
	fma.rn.f64 	%fd180, %fd178, 0dBC91A62633145C00, %fd179;
	fma.rn.f64 	%fd211, %fd178, 0dB97B839A252049C0, %fd180;
	setp.ltu.f64 	%p22, %fd38, 0d41E0000000000000;
	@%p22 bra 	$L__BB0_25;
	{ // callseq 5, 0
	.param .b64 param0;
	st.param.f64 	[param0], %fd37;
	.param .align 16 .b8 retval0[16];
	call.uni (retval0), 
	__internal_trig_reduction_slowpathd, 
	(
	param0
	);
	ld.param.f64 	%fd211, [retval0];
	ld.param.b32 	%r69, [retval0+8];
	} // callseq 5
	bra.uni 	$L__BB0_25;
$L__BB0_24:
	mov.f64 	%fd182, 0d0000000000000000;
	mul.rn.f64 	%fd211, %fd37, %fd182;
	mov.b32 	%r69, 0;
$L__BB0_25:
	shl.b32 	%r59, %r69, 6;
	cvt.u64.u32 	%rd25, %r59;
	and.b64  	%rd26, %rd25, 64;
	add.s64 	%rd28, %rd7, %rd26;
	mul.rn.f64 	%fd183, %fd211, %fd211;
	and.b32  	%r60, %r69, 1;
	setp.eq.b32 	%p23, %r60, 1;
	selp.f64 	%fd184, 0dBDA8FF8320FD8164, 0d3DE5DB65F9785EBA, %p23;
	ld.global.nc.v2.f64 	{%fd185, %fd186}, [%rd28];
	fma.rn.f64 	%fd187, %fd184, %fd183, %fd185;
	fma.rn.f64 	%fd188, %fd187, %fd183, %fd186;
	ld.global.nc.v2.f64 	{%fd189, %fd190}, [%rd28+16];
	fma.rn.f64 	%fd191, %fd188, %fd183, %fd189;
	fma.rn.f64 	%fd192, %fd191, %fd183, %fd190;
	ld.global.nc.v2.f64 	{%fd193, %fd194}, [%rd28+32];
	fma.rn.f64 	%fd195, %fd192, %fd183, %fd193;
	fma.rn.f64 	%fd196, %fd195, %fd183, %fd194;
	fma.rn.f64 	%fd197, %fd196, %fd211, %fd211;
	fma.rn.f64 	%fd198, %fd196, %fd183, 0d3FF0000000000000;
	selp.f64 	%fd199, %fd198, %fd197, %p23;
	and.b32  	%r61, %r69, 2;
	setp.eq.s32 	%p24, %r61, 0;
	mov.f64 	%fd200, 0d0000000000000000;
	sub.f64 	%fd201, %fd200, %fd199;
	selp.f64 	%fd202, %fd199, %fd201, %p24;
	add.f64 	%fd207, %fd36, %fd202;
	add.f64 	%fd206, %fd206, 0d4010000000000000;
	add.s32 	%r65, %r65, 4;
	setp.ne.s32 	%p25, %r65, 103;
	@%p25 bra 	$L__BB0_9;
	cvta.to.global.u64 	%rd29, %rd2;
	shl.b64 	%rd30, %rd1, 3;
	add.s64 	%rd31, %rd29, %rd30;
	st.global.f64 	[%rd31], %fd207;
$L__BB0_27:
	ret;

}
.func  (.param .align 16 .b8 func_retval0[16]) __internal_trig_reduction_slowpathd(
	.param .b64 __internal_trig_reduction_slowpathd_param_0
)
{
	.local .align 8 .b8 	__local_depot1[40];
	.reg .b64 	%SP;
	.reg .b64 	%SPL;
	.reg .pred 	%p<10>;
	.reg .b32 	%r<47>;
	.reg .b64 	%rd<74>;
	.reg .b64 	%fd<5>;

	mov.u64 	%SPL, __local_depot1;
	ld.param.f64 	%fd4, [__internal_trig_reduction_slowpathd_param_0];
	add.u64 	%rd1, %SPL, 0;
	{
	.reg .b32 %temp; 
	mov.b64 	{%temp, %r1}, %fd4;
	}
	shr.u32 	%r2, %r1, 20;
	and.b32  	%r3, %r2, 2047;
	setp.eq.s32 	%p1, %r3, 2047;
	mov.b32 	%r46, 0;
	@%p1 bra 	$L__BB1_9;
	add.s32 	%r20, %r3, -1024;
	mov.b64 	%rd20, %fd4;
	shl.b64 	%rd2, %rd20, 11;
	shr.u32 	%r4, %r20, 6;
	sub.s32 	%r45, 15, %r4;
	sub.s32 	%r21, 19, %r4;
	setp.lt.u32 	%p2, %r20, 128;
	selp.b32 	%r6, 18, %r21, %p2;
	setp.ge.s32 	%p3, %r45, %r6;
	mov.b64 	%rd70, 0;
	@%p3 bra 	$L__BB1_4;
	add.s32 	%r23, %r6, %r4;
	neg.s32 	%r43, %r23;
	or.b64  	%rd3, %rd2, -9223372036854775808;
	mov.b64 	%rd70, 0;
	mov.b32 	%r42, 0;
	mov.u64 	%rd25, __cudart_i2opi_d;
	mov.u32 	%r44, %r45;
$L__BB1_3:
	.pragma "nounroll";
	mul.wide.s32 	%rd22, %r42, 8;
	add.s64 	%rd23, %rd1, %rd22;
	mul.wide.s32 	%rd24, %r44, 8;
	add.s64 	%rd26, %rd25, %rd24;
	ld.global.nc.u64 	%rd27, [%rd26];
	{
	.reg .u32 %r0, %r1, %r2, %r3, %alo, %ahi, %blo, %bhi, %clo, %chi;
	mov.b64 	{%alo,%ahi}, %rd27;
	mov.b64 	{%blo,%bhi}, %rd3;
	mov.b64 	{%clo,%chi}, %rd70;
	mad.lo.cc.u32 	%r0, %alo, %blo, %clo;
	madc.hi.cc.u32 	%r1, %alo, %blo, %chi;
	madc.hi.u32 	%r2, %alo, %bhi, 0;
	mad.lo.cc.u32 	%r1, %alo, %bhi, %r1;
	madc.hi.cc.u32 	%r2, %ahi, %blo, %r2;
	madc.hi.u32 	%r3, %ahi, %bhi, 0;
	mad.lo.cc.u32 	%r1, %ahi, %blo, %r1;
	madc.lo.cc.u32 	%r2, %ahi, %bhi, %r2;
	addc.u32 	%r3, %r3, 0;
	mov.b64 	%rd28, {%r0,%r1};
	mov.b64 	%rd70, {%r2,%r3};
	}
	st.local.u64 	[%rd23], %rd28;
	add.s32 	%r44, %r44, 1;
	add.s32 	%r43, %r43, 1;
	add.s32 	%r42, %r42, 1;
	setp.ne.s32 	%p4, %r43, -15;
	mov.u32 	%r45, %r6;
	@%p4 bra 	$L__BB1_3;
$L__BB1_4:
	cvt.s64.s32 	%rd29, %r45;
	cvt.u64.u32 	%rd30, %r4;
	add.s64 	%rd31, %rd30, %rd29;
	shl.b64 	%rd32, %rd31, 3;
	add.s64 	%rd33, %rd1, %rd32;
	st.local.u64 	[%rd33+-120], %rd70;
	and.b32  	%r15, %r2, 63;
	ld.local.u64 	%rd72, [%rd1+16];
	ld.local.u64 	%rd71, [%rd1+24];
	setp.eq.s32 	%p5, %r15, 0;
	@%p5 bra 	$L__BB1_6;
	shl.b64 	%rd34, %rd71, %r15;
	shr.u64 	%rd35, %rd72, 1;
	xor.b32  	%r24, %r15, 63;
	shr.u64 	%rd36, %rd35, %r24;
	or.b64  	%rd71, %rd34, %rd36;
	ld.local.u64 	%rd37, [%rd1+8];
	shl.b64 	%rd38, %rd72, %r15;
	shr.u64 	%rd39, %rd37, 1;
	shr.u64 	%rd40, %rd39, %r24;
	or.b64  	%rd72, %rd38, %rd40;
$L__BB1_6:
	and.b32  	%r25, %r1, -2147483648;
	shr.u64 	%rd41, %rd71, 62;
	cvt.u32.u64 	%r26, %rd41;
	mov.b64 	{%r27, %r28}, %rd71;
	mov.b64 	{%r29, %r30}, %rd72;
	shf.l.wrap.b32 	%r31, %r30, %r27, 2;
	shf.l.wrap.b32 	%r32, %r27, %r28, 2;
	mov.b64 	%rd42, {%r31, %r32};
	shl.b64 	%rd43, %rd72, 2;
	shr.u64 	%rd44, %rd42, 63;
	cvt.u32.u64 	%r33, %rd44;
	add.s32 	%r34, %r33, %r26;
	setp.eq.s32 	%p6, %r25, 0;
	neg.s32 	%r35, %r34;
	selp.b32 	%r46, %r34, %r35, %p6;
	setp.gt.s64 	%p7, %rd42, -1;
	mov.b64 	%rd45, 0;
	{
	.reg .u32 %r0, %r1, %r2, %r3, %a0, %a1, %a2, %a3, %b0, %b1, %b2, %b3;
	mov.b64 	{%a0,%a1}, %rd45;
	mov.b64 	{%a2,%a3}, %rd45;
	mov.b64 	{%b0,%b1}, %rd43;
	mov.b64 	{%b2,%b3}, %rd42;
	sub.cc.u32 	%r0, %a0, %b0;
	subc.cc.u32 	%r1, %a1, %b1;
	subc.cc.u32 	%r2, %a2, %b2;
	subc.u32 	%r3, %a3, %b3;
	mov.b64 	%rd46, {%r0,%r1};
	mov.b64 	%rd47, {%r2,%r3};
	}
	xor.b32  	%r36, %r25, -2147483648;
	selp.b64 	%rd73, %rd42, %rd47, %p7;
	selp.b64 	%rd14, %rd43, %rd46, %p7;
	selp.b32 	%r17, %r25, %r36, %p7;
	clz.b64 	%r37, %rd73;
	cvt.u64.u32 	%rd15, %r37;
	setp.eq.s32 	%p8, %r37, 0;
	@%p8 bra 	$L__BB1_8;
	cvt.u32.u64 	%r38, %rd15;
	and.b32  	%r39, %r38, 63;
	shl.b64 	%rd48, %rd73, %r39;
	shr.u64 	%rd49, %rd14, 1;
	not.b32 	%r40, %r38;
	and.b32  	%r41, %r40, 63;
	shr.u64 	%rd50, %rd49, %r41;
	or.b64  	%rd73, %rd48, %rd50;
$L__BB1_8:
	mov.b64 	%rd51, -3958705157555305931;
	{
	.reg .u32 %r0, %r1, %r2, %r3, %alo, %ahi, %blo, %bhi;
	mov.b64 	{%alo,%ahi}, %rd73;
	mov.b64 	{%blo,%bhi}, %rd51;
	mul.lo.u32 	%r0, %alo, %blo;
	mul.hi.u32 	%r1, %alo, %blo;
	mad.lo.cc.u32 	%r1, %alo, %bhi, %r1;
	madc.hi.u32 	%r2, %alo, %bhi, 0;
	mad.lo.cc.u32 	%r1, %ahi, %blo, %r1;
	madc.hi.cc.u32 	%r2, %ahi, %blo, %r2;
	madc.hi.u32 	%r3, %ahi, %bhi, 0;
	mad.lo.cc.u32 	%r2, %ahi, %bhi, %r2;
	addc.u32 	%r3, %r3, 0;
	mov.b64 	%rd52, {%r0,%r1};
	mov.b64 	%rd53, {%r2,%r3};
	}
	setp.gt.s64 	%p9, %rd53, 0;
	{
	.reg .u32 %r0, %r1, %r2, %r3, %a0, %a1, %a2, %a3, %b0, %b1, %b2, %b3;
	mov.b64 	{%a0,%a1}, %rd52;
	mov.b64 	{%a2,%a3}, %rd53;
	mov.b64 	{%b0,%b1}, %rd52;
	mov.b64 	{%b2,%b3}, %rd53;
	add.cc.u32 	%r0, %a0, %b0;
	addc.cc.u32 	%r1, %a1, %b1;
	addc.cc.u32 	%r2, %a2, %b2;
	addc.u32 	%r3, %a3, %b3;
	mov.b64 	%rd54, {%r0,%r1};
	mov.b64 	%rd55, {%r2,%r3};
	}
	selp.b64 	%rd56, %rd55, %rd53, %p9;
	selp.s64 	%rd57, -1, 0, %p9;
	sub.s64 	%rd58, %rd57, %rd15;
	cvt.u64.u32 	%rd59, %r17;
	shl.b64 	%rd60, %rd59, 32;
	add.s64 	%rd61, %rd56, 1;
	shr.u64 	%rd62, %rd61, 10;
	add.s64 	%rd63, %rd62, 1;
	shr.u64 	%rd64, %rd63, 1;
	shl.b64 	%rd65, %rd58, 52;
	add.s64 	%rd66, %rd65, %rd64;
	add.s64 	%rd67, %rd66, 4602678819172646912;
	or.b64  	%rd68, %rd67, %rd60;
	mov.b64 	%fd4, %rd68;
$L__BB1_9:
	st.param.f64 	[func_retval0], %fd4;
	st.param.b32 	[func_retval0+8], %r46;
	ret;

}


// ===== COMPILED SASS (sm_100) =====

	.target	sm_100

	.elftype	@"ET_EXEC"


//--------------------- .note.nv.tkinfo           --------------------------
	.section	.note.nv.tkinfo,"",@"SHT_NOTE"
	.sectionflags	@"SHF_NOTE_NV_TKINFO"
	.tkinfo
        /*0018*/ 	.word	0x00000002
        /*0030*/ 	.string	""
        /*0030*/ 	.string	"ptxas"
        /*0030*/ 	.string	"Cuda compilation tools, release 13.0, V13.0.88"
        /*0030*/ 	.string	"Build cuda_13.0.r13.0/compiler.36424714_0"
        /*0030*/ 	.string	"-arch sm_100 -m 64 "



//--------------------- .note.nv.cuinfo           --------------------------
	.section	.note.nv.cuinfo,"",@"SHT_NOTE"
	.sectionflags	@"SHF_NOTE_NV_CUINFO"
        /*0018*/ 	.short	0x0002
        /*001a*/ 	.short	0x0064
        /*001c*/ 	.short	0x0082
	.zero		2


//--------------------- .nv.info                  --------------------------
	.section	.nv.info,"",@"SHT_CUDA_INFO"
	.align	4


	//----- nvinfo : EIATTR_REGCOUNT
	.align		4
        /*0000*/ 	.byte	0x04, 0x2f
        /*0002*/ 	.short	(.L_3 - .L_2)
	.align		4
.L_2:
        /*0004*/ 	.word	index@(_Z11do_math_gpuPdmm)
        /*0008*/ 	.word	0x00000020


	//----- nvinfo : EIATTR_FRAME_SIZE
	.align		4
.L_3:
        /*000c*/ 	.byte	0x04, 0x11
        /*000e*/ 	.short	(.L_5 - .L_4)
	.align		4
.L_4:
        /*0010*/ 	.word	index@($_Z11do_math_gpuPdmm$__internal_trig_reduction_slowpathd)
        /*0014*/ 	.word	0x00000028


	//----- nvinfo : EIATTR_FRAME_SIZE
	.align		4
.L_5:
        /*0018*/ 	.byte	0x04, 0x11
        /*001a*/ 	.short	(.L_7 - .L_6)
	.align		4
.L_6:
        /*001c*/ 	.word	index@(_Z11do_math_gpuPdmm)
        /*0020*/ 	.word	0x00000028


	//----- nvinfo : EIATTR_MIN_STACK_SIZE
	.align		4
.L_7:
        /*0024*/ 	.byte	0x04, 0x12
        /*0026*/ 	.short	(.L_9 - .L_8)
	.align		4
.L_8:
        /*0028*/ 	.word	index@(_Z11do_math_gpuPdmm)
        /*002c*/ 	.word	0x00000028
.L_9:


//--------------------- .nv.compat                --------------------------
	.section	.nv.compat,"",@"SHT_CUDA_COMPAT_INFO"
	.align	4
        /*0000*/ 	.byte	0x02, 0x09, 0x00, 0x00, 0x02, 0x02, 0x01, 0x00, 0x02, 0x05, 0x05, 0x00, 0x03, 0x07, 0x01, 0x01
        /*0010*/ 	.byte	0x02, 0x03, 0x00, 0x00, 0x02, 0x06, 0x01, 0x00, 0x04, 0x0b, 0x08, 0x00, 0x01, 0x00, 0x00, 0x00
        /*0020*/ 	.byte	0x00, 0x00, 0x00, 0x00


//--------------------- .nv.info._Z11do_math_gpuPdmm --------------------------
	.section	.nv.info._Z11do_math_gpuPdmm,"",@"SHT_CUDA_INFO"
	.sectionflags	@""
	.align	4


	//----- nvinfo : EIATTR_CUDA_API_VERSION
	.align		4
        /*0000*/ 	.byte	0x04, 0x37
        /*0002*/ 	.short	(.L_11 - .L_10)
.L_10:
        /*0004*/ 	.word	0x00000082


	//----- nvinfo : EIATTR_KPARAM_INFO
	.align		4
.L_11:
        /*0008*/ 	.byte	0x04, 0x17
        /*000a*/ 	.short	(.L_13 - .L_12)
.L_12:
        /*000c*/ 	.word	0x00000000
        /*0010*/ 	.short	0x0002
        /*0012*/ 	.short	0x0010
        /*0014*/ 	.byte	0x00, 0xf0, 0x21, 0x00


	//----- nvinfo : EIATTR_KPARAM_INFO
	.align		4
.L_13:
        /*0018*/ 	.byte	0x04, 0x17
        /*001a*/ 	.short	(.L_15 - .L_14)
.L_14:
        /*001c*/ 	.word	0x00000000
        /*0020*/ 	.short	0x0001
        /*0022*/ 	.short	0x0008
        /*0024*/ 	.byte	0x00, 0xf0, 0x21, 0x00


	//----- nvinfo : EIATTR_KPARAM_INFO
	.align		4
.L_15:
        /*0028*/ 	.byte	0x04, 0x17
        /*002a*/ 	.short	(.L_17 - .L_16)
.L_16:
        /*002c*/ 	.word	0x00000000
        /*0030*/ 	.short	0x0000
        /*0032*/ 	.short	0x0000
        /*0034*/ 	.byte	0x00, 0xf5, 0x21, 0x00


	//----- nvinfo : EIATTR_SPARSE_MMA_MASK
	.align		4
.L_17:
        /*0038*/ 	.byte	0x03, 0x50
        /*003a*/ 	.short	0x0000


	//----- nvinfo : EIATTR_MAXREG_COUNT
	.align		4
        /*003c*/ 	.byte	0x03, 0x1b
        /*003e*/ 	.short	0x00ff


	//----- nvinfo : EIATTR_MERCURY_ISA_VERSION
	.align		4
        /*0040*/ 	.byte	0x03, 0x5f
        /*0042*/ 	.short	0x0101


	//----- nvinfo : EIATTR_VRC_CTA_INIT_COUNT
	.align		4
        /*0044*/ 	.byte	0x02, 0x4a
	.zero		1
	.zero		1


	//----- nvinfo : EIATTR_EXIT_INSTR_OFFSETS
	.align		4
        /*0048*/ 	.byte	0x04, 0x1c
        /*004a*/ 	.short	(.L_19 - .L_18)


	//   ....[0]....
.L_18:
        /*004c*/ 	.word	0x000000a0


	//   ....[1]....
        /*0050*/ 	.word	0x000017d0


	//----- nvinfo : EIATTR_CRS_STACK_SIZE
	.align		4
.L_19:
        /*0054*/ 	.byte	0x04, 0x1e
        /*0056*/ 	.short	(.L_21 - .L_20)
.L_20:
        /*0058*/ 	.word	0x00000000


	//----- nvinfo : EIATTR_CBANK_PARAM_SIZE
	.align		4
.L_21:
        /*005c*/ 	.byte	0x03, 0x19
        /*005e*/ 	.short	0x0018


	//----- nvinfo : EIATTR_PARAM_CBANK
	.align		4
        /*0060*/ 	.byte	0x04, 0x0a
        /*0062*/ 	.short	(.L_23 - .L_22)
	.align		4
.L_22:
        /*0064*/ 	.word	index@(.nv.constant0._Z11do_math_gpuPdmm)
        /*0068*/ 	.short	0x0380
        /*006a*/ 	.short	0x0018


	//----- nvinfo : EIATTR_SW_WAR
	.align		4
.L_23:
        /*006c*/ 	.byte	0x04, 0x36
        /*006e*/ 	.short	(.L_25 - .L_24)
.L_24:
        /*0070*/ 	.word	0x00000008
.L_25:


//--------------------- .nv.callgraph             --------------------------
	.section	.nv.callgraph,"",@"SHT_CUDA_CALLGRAPH"
	.align	4
	.sectionentsize	8
	.align		4
        /*0000*/ 	.word	0x00000000
	.align		4
        /*0004*/ 	.word	0xffffffff
	.align		4
        /*0008*/ 	.word	0x00000000
	.align		4
        /*000c*/ 	.word	0xfffffffe
	.align		4
        /*0010*/ 	.word	0x00000000
	.align		4
        /*0014*/ 	.word	0xfffffffd
	.align		4
        /*0018*/ 	.word	0x00000000
	.align		4
        /*001c*/ 	.word	0xfffffffc


//--------------------- .nv.constant4             --------------------------
	.section	.nv.constant4,"a",@progbits
	.align	8
	.align		8
.nv.constant4:
        /*0000*/ 	.dword	__cudart_i2opi_d
	.align		8
        /*0008*/ 	.dword	__cudart_sin_cos_coeffs


//--------------------- .text._Z11do_math_gpuPdmm --------------------------
	.section	.text._Z11do_math_gpuPdmm,"ax",@progbits
	.align	128
        .global         _Z11do_math_gpuPdmm
        .type           _Z11do_math_gpuPdmm,@function
        .size           _Z11do_math_gpuPdmm,(.L_x_27 - _Z11do_math_gpuPdmm)
        .other          _Z11do_math_gpuPdmm,@"STO_CUDA_ENTRY STV_DEFAULT"
_Z11do_math_gpuPdmm:
.text._Z11do_math_gpuPdmm:
[----:B------:R-:W0:Y:S01]  /*0000*/  LDC R1, c[0x0][0x37c] ;  /* 0x0000df00ff017b82 */ /* 0x000e220000000800 */
[----:B------:R-:W1:Y:S07]  /*0010*/  S2R R3, SR_TID.X ;  /* 0x0000000000037919 */ /* 0x000e6e0000002100 */
[----:B------:R-:W1:Y:S01]  /*0020*/  S2UR UR4, SR_CTAID.X ;  /* 0x00000000000479c3 */ /* 0x000e620000002500 */
[----:B------:R-:W2:Y:S01]  /*0030*/  LDCU.64 UR6, c[0x0][0x388] ;  /* 0x00007100ff0677ac */ /* 0x000ea20008000a00 */
[----:B0-----:R-:W-:-:S06]  /*0040*/  VIADD R1, R1, 0xffffffd8 ;  /* 0xffffffd801017836 */ /* 0x001fcc0000000000 */
[----:B------:R-:W1:Y:S02]  /*0050*/  LDC R0, c[0x0][0x360] ;  /* 0x0000d800ff007b82 */ /* 0x000e640000000800 */
[----:B-1----:R-:W-:-:S05]  /*0060*/  IMAD R0, R0, UR4, R3 ;  /* 0x0000000400007c24 */ /* 0x002fca000f8e0203 */
[----:B--2---:R-:W-:Y:S02]  /*0070*/  ISETP.GE.U32.AND P0, PT, R0, UR6, PT ;  /* 0x0000000600007c0c */ /* 0x004fe4000bf06070 */
[----:B------:R-:W-:-:S04]  /*0080*/  SHF.R.S32.HI R3, RZ, 0x1f, R0 ;  /* 0x0000001fff037819 */ /* 0x000fc80000011400 */
[----:B------:R-:W-:-:S13]  /*0090*/  ISETP.GE.U32.AND.EX P0, PT, R3, UR7, PT, P0 ;  /* 0x0000000703007c0c */ /* 0x000fda000bf06100 */
[----:B------:R-:W-:Y:S05]  /*00a0*/  @P0 EXIT ;  /* 0x000000000000094d */ /* 0x000fea0003800000 */
[----:B------:R-:W0:Y:S01]  /*00b0*/  LDCU UR4, c[0x0][0x390] ;  /* 0x00007200ff0477ac */ /* 0x000e220008000800 */
[----:B------:R-:W-:Y:S01]  /*00c0*/  BSSY.RECONVERGENT B0, `(.L_x_0) ;  /* 0x000001a000007945 */ /* 0x000fe20003800200 */
[----:B------:R-:W-:Y:S01]  /*00d0*/  UMOV UR5, 0x3fe45f30 ;  /* 0x3fe45f3000057882 */ /* 0x000fe20000000000 */
[----:B------:R-:W1:Y:S01]  /*00e0*/  LDCU.64 UR6, c[0x0][0x358] ;  /* 0x00006b00ff0677ac */ /* 0x000e620008000a00 */
[----:B0-----:R-:W-:Y:S01]  /*00f0*/  VIADD R4, R0, UR4 ;  /* 0x0000000400047c36 */ /* 0x001fe20008000000 */
[----:B------:R-:W-:-:S05]  /*0100*/  UMOV UR4, 0x6dc9c883 ;  /* 0x6dc9c88300047882 */ /* 0x000fca0000000000 */
[----:B------:R-:W0:Y:S02]  /*0110*/  I2F.F64 R4, R4 ;  /* 0x0000000400047312 */ /* 0x000e240000201c00 */
[C---:B0-----:R-:W-:Y:S01]  /*0120*/  DMUL R8, R4.reuse, UR4 ;  /* 0x0000000404087c28 */ /* 0x041fe20008000000 */
[----:B------:R-:W-:Y:S01]  /*0130*/  UMOV UR4, 0x54442d18 ;  /* 0x54442d1800047882 */ /* 0x000fe20000000000 */
[----:B------:R-:W-:Y:S01]  /*0140*/  UMOV UR5, 0x3ff921fb ;  /* 0x3ff921fb00057882 */ /* 0x000fe20000000000 */
[----:B------:R-:W-:-:S03]  /*0150*/  DSETP.GE.AND P0, PT, |R4|, 2.14748364800000000000e+09, PT ;  /* 0x41e000000400742a */ /* 0x000fc60003f06200 */
[----:B------:R-:W0:Y:S08]  /*0160*/  F2I.F64 R2, R8 ;  /* 0x0000000800027311 */ /* 0x000e300000301100 */
[----:B0-----:R-:W0:Y:S02]  /*0170*/  I2F.F64 R6, R2 ;  /* 0x0000000200067312 */ /* 0x001e240000201c00 */
[----:B0-----:R-:W-:Y:S01]  /*0180*/  DFMA R10, R6, -UR4, R4 ;  /* 0x80000004060a7c2b */ /* 0x001fe20008000004 */
[----:B------:R-:W-:Y:S01]  /*0190*/  UMOV UR4, 0x33145c00 ;  /* 0x33145c0000047882 */ /* 0x000fe20000000000 */
[----:B------:R-:W-:-:S06]  /*01a0*/  UMOV UR5, 0x3c91a626 ;  /* 0x3c91a62600057882 */ /* 0x000fcc0000000000 */
[----:B------:R-:W-:Y:S01]  /*01b0*/  DFMA R10, R6, -UR4, R10 ;  /* 0x80000004060a7c2b */ /* 0x000fe2000800000a */
[----:B------:R-:W-:Y:S01]  /*01c0*/  UMOV UR4, 0x252049c0 ;  /* 0x252049c000047882 */ /* 0x000fe20000000000 */
[----:B------:R-:W-:-:S06]  /*01d0*/  UMOV UR5, 0x397b839a ;  /* 0x397b839a00057882 */ /* 0x000fcc0000000000 */
[----:B------:R-:W-:Y:S01]  /*01e0*/  DFMA R6, R6, -UR4, R10 ;  /* 0x8000000406067c2b */ /* 0x000fe2000800000a */
[----:B-1----:R-:W-:Y:S10]  /*01f0*/  @!P0 BRA `(.L_x_1) ;  /* 0x0000000000188947 */ /* 0x002ff40003800000 */
[----:B------:R-:W-:Y:S01]  /*0200*/  IMAD.MOV.U32 R8, RZ, RZ, R4 ;  /* 0x000000ffff087224 */ /* 0x000fe200078e0004 */
[----:B------:R-:W-:Y:S01]  /*0210*/  MOV R22, 0x240 ;  /* 0x0000024000167802 */ /* 0x000fe20000000f00 */
[----:B------:R-:W-:-:S07]  /*0220*/  IMAD.MOV.U32 R19, RZ, RZ, R5 ;  /* 0x000000ffff137224 */ /* 0x000fce00078e0005 */
[----:B------:R-:W-:Y:S05]  /*0230*/  CALL.REL.NOINC `($_Z11do_math_gpuPdmm$__internal_trig_reduction_slowpathd) ;  /* 0x0000001400687944 */ /* 0x000fea0003c00000 */
[----:B------:R-:W-:Y:S02]  /*0240*/  IMAD.MOV.U32 R6, RZ, RZ, R8 ;  /* 0x000000ffff067224 */ /* 0x000fe400078e0008 */
[----:B------:R-:W-:-:S07]  /*0250*/  IMAD.MOV.U32 R7, RZ, RZ, R9 ;  /* 0x000000ffff077224 */ /* 0x000fce00078e0009 */
.L_x_1:
[----:B------:R-:W-:Y:S05]  /*0260*/  BSYNC.RECONVERGENT B0 ;  /* 0x0000000000007941 */ /* 0x000fea0003800200 */
.L_x_0:
[----:B------:R-:W0:Y:S01]  /*0270*/  LDCU.64 UR4, c[0x4][0x8] ;  /* 0x01000100ff0477ac */ /* 0x000e220008000a00 */
[----:B------:R-:W-:-:S05]  /*0280*/  IMAD.SHL.U32 R8, R2, 0x40, RZ ;  /* 0x0000004002087824 */ /* 0x000fca00078e00ff */
[----:B------:R-:W-:-:S04]  /*0290*/  LOP3.LUT R8, R8, 0x40, RZ, 0xc0, !PT ;  /* 0x0000004008087812 */ /* 0x000fc800078ec0ff */
[----:B0-----:R-:W-:-:S05]  /*02a0*/  IADD3 R22, P0, PT, R8, UR4, RZ ;  /* 0x0000000408167c10 */ /* 0x001fca000ff1e0ff */
[----:B------:R-:W-:-:S05]  /*02b0*/  IMAD.X R23, RZ, RZ, UR5, P0 ;  /* 0x00000005ff177e24 */ /* 0x000fca00080e06ff */
[----:B------:R-:W2:Y:S04]  /*02c0*/  LDG.E.128.CONSTANT R8, desc[UR6][R22.64] ;  /* 0x0000000616087981 */ /* 0x000ea8000c1e9d00 */
[----:B------:R-:W3:Y:S04]  /*02d0*/  LDG.E.128.CONSTANT R12, desc[UR6][R22.64+0x10] ;  /* 0x00001006160c7981 */ /* 0x000ee8000c1e9d00 */
[----:B------:R-:W4:Y:S01]  /*02e0*/  LDG.E.128.CONSTANT R16, desc[UR6][R22.64+0x20] ;  /* 0x0000200616107981 */ /* 0x000f22000c1e9d00 */
[----:B------:R-:W-:Y:S01]  /*02f0*/  LOP3.LUT R20, R2, 0x1, RZ, 0xc0, !PT ;  /* 0x0000000102147812 */ /* 0x000fe200078ec0ff */
[----:B------:R-:W-:Y:S01]  /*0300*/  IMAD.MOV.U32 R24, RZ, RZ, 0x20fd8164 ;  /* 0x20fd8164ff187424 */ /* 0x000fe200078e00ff */
[----:B------:R-:W-:Y:S01]  /*0310*/  BSSY.RECONVERGENT B0, `(.L_x_2) ;  /* 0x0000033000007945 */ /* 0x000fe20003800200 */
[----:B------:R-:W-:Y:S01]  /*0320*/  IMAD.MOV.U32 R25, RZ, RZ, 0x3da8ff83 ;  /* 0x3da8ff83ff197424 */ /* 0x000fe200078e00ff */
[----:B------:R-:W-:Y:S01]  /*0330*/  ISETP.NE.U32.AND P0, PT, R20, 0x1, PT ;  /* 0x000000011400780c */ /* 0x000fe20003f05070 */
[----:B------:R-:W-:-:S03]  /*0340*/  DMUL R20, R6, R6 ;  /* 0x0000000606147228 */ /* 0x000fc60000000000 */
[----:B------:R-:W-:Y:S02]  /*0350*/  FSEL R24, R24, -8.06006814911005101289e+34, !P0 ;  /* 0xf9785eba18187808 */ /* 0x000fe40004000000 */
[----:B------:R-:W-:-:S06]  /*0360*/  FSEL R25, -R25, 0.11223486810922622681, !P0 ;  /* 0x3de5db6519197808 */ /* 0x000fcc0004000100 */
[----:B--2---:R-:W-:-:S08]  /*0370*/  DFMA R8, R20, R24, R8 ;  /* 0x000000181408722b */ /* 0x004fd00000000008 */
[----:B------:R-:W-:Y:S01]  /*0380*/  DFMA R8, R20, R8, R10 ;  /* 0x000000081408722b */ /* 0x000fe2000000000a */
[----:B------:R-:W-:Y:S02]  /*0390*/  IMAD.MOV.U32 R10, RZ, RZ, 0x0 ;  /* 0x00000000ff0a7424 */ /* 0x000fe400078e00ff */
[----:B------:R-:W-:-:S05]  /*03a0*/  IMAD.MOV.U32 R11, RZ, RZ, 0x40000000 ;  /* 0x40000000ff0b7424 */ /* 0x000fca00078e00ff */
[----:B---3--:R-:W-:-:S08]  /*03b0*/  DFMA R8, R20, R8, R12 ;  /* 0x000000081408722b */ /* 0x008fd0000000000c */
[----:B------:R-:W-:-:S08]  /*03c0*/  DFMA R8, R20, R8, R14 ;  /* 0x000000081408722b */ /* 0x000fd0000000000e */
[----:B----4-:R-:W-:-:S08]  /*03d0*/  DFMA R8, R20, R8, R16 ;  /* 0x000000081408722b */ /* 0x010fd00000000010 */
[----:B------:R-:W-:-:S08]  /*03e0*/  DFMA R8, R20, R8, R18 ;  /* 0x000000081408722b */ /* 0x000fd00000000012 */
[----:B------:R-:W-:Y:S02]  /*03f0*/  DFMA R6, R8, R6, R6 ;  /* 0x000000060806722b */ /* 0x000fe40000000006 */
[----:B------:R-:W-:Y:S02]  /*0400*/  DFMA R20, R20, R8, 1 ;  /* 0x3ff000001414742b */ /* 0x000fe40000000008 */
[----:B------:R-:W-:-:S08]  /*0410*/  DFMA R8, R4, R10, -5 ;  /* 0xc01400000408742b */ /* 0x000fd0000000000a */
[----:B------:R-:W-:Y:S01]  /*0420*/  DSETP.NEU.AND P1, PT, |R8|, +INF , PT ;  /* 0x7ff000000800742a */ /* 0x000fe20003f2d200 */
[----:B------:R-:W-:Y:S02]  /*0430*/  FSEL R10, R20, R6, !P0 ;  /* 0x00000006140a7208 */ /* 0x000fe40004000000 */
[----:B------:R-:W-:Y:S02]  /*0440*/  FSEL R11, R21, R7, !P0 ;  /* 0x00000007150b7208 */ /* 0x000fe40004000000 */
[----:B------:R-:W-:-:S04]  /*0450*/  LOP3.LUT P0, RZ, R2, 0x2, RZ, 0xc0, !PT ;  /* 0x0000000202ff7812 */ /* 0x000fc8000780c0ff */
[----:B------:R-:W-:-:S05]  /*0460*/  DADD R4, RZ, -R10 ;  /* 0x00000000ff047229 */ /* 0x000fca000000080a */
[----:B------:R-:W-:Y:S01]  /*0470*/  @!P1 DMUL R6, RZ, R8 ;  /* 0x00000008ff069228 */ /* 0x000fe20000000000 */
[----:B------:R-:W-:-:S04]  /*0480*/  @!P1 IMAD.MOV.U32 R2, RZ, RZ, 0x1 ;  /* 0x00000001ff029424 */ /* 0x000fc800078e00ff */
[----:B------:R-:W-:Y:S02]  /*0490*/  FSEL R4, R10, R4, !P0 ;  /* 0x000000040a047208 */ /* 0x000fe40004000000 */
[----:B------:R-:W-:Y:S01]  /*04a0*/  FSEL R5, R11, R5, !P0 ;  /* 0x000000050b057208 */ /* 0x000fe20004000000 */
[----:B------:R-:W-:Y:S06]  /*04b0*/  @!P1 BRA `(.L_x_3) ;  /* 0x0000000000609947 */ /* 0x000fec0003800000 */
[----:B------:R-:W-:Y:S01]  /*04c0*/  UMOV UR4, 0x6dc9c883 ;  /* 0x6dc9c88300047882 */ /* 0x000fe20000000000 */
[----:B------:R-:W-:Y:S01]  /*04d0*/  UMOV UR5, 0x3fe45f30 ;  /* 0x3fe45f3000057882 */ /* 0x000fe20000000000 */
[C---:B------:R-:W-:Y:S01]  /*04e0*/  DSETP.GE.AND P0, PT, |R8|.reuse, 2.14748364800000000000e+09, PT ;  /* 0x41e000000800742a */ /* 0x040fe20003f06200 */
[----:B------:R-:W-:Y:S01]  /*04f0*/  BSSY.RECONVERGENT B1, `(.L_x_4) ;  /* 0x0000013000017945 */ /* 0x000fe20003800200 */
[----:B------:R-:W-:Y:S01]  /*0500*/  DMUL R10, R8, UR4 ;  /* 0x00000004080a7c28 */ /* 0x000fe20008000000 */
[----:B------:R-:W-:Y:S01]  /*0510*/  UMOV UR4, 0x54442d18 ;  /* 0x54442d1800047882 */ /* 0x000fe20000000000 */
[----:B------:R-:W-:-:S04]  /*0520*/  UMOV UR5, 0x3ff921fb ;  /* 0x3ff921fb00057882 */ /* 0x000fc80000000000 */
        /* <DEDUP_REMOVED lines=9> */
[----:B------:R-:W-:Y:S10]  /*05c0*/  @!P0 BRA `(.L_x_5) ;  /* 0x0000000000148947 */ /* 0x000ff40003800000 */
[----:B------:R-:W-:Y:S01]  /*05d0*/  IMAD.MOV.U32 R19, RZ, RZ, R9 ;  /* 0x000000ffff137224 */ /* 0x000fe200078e0009 */
[----:B------:R-:W-:-:S07]  /*05e0*/  MOV R22, 0x600 ;  /* 0x0000060000167802 */ /* 0x000fce0000000f00 */
[----:B------:R-:W-:Y:S05]  /*05f0*/  CALL.REL.NOINC `($_Z11do_math_gpuPdmm$__internal_trig_reduction_slowpathd) ;  /* 0x0000001000787944 */ /* 0x000fea0003c00000 */
[----:B------:R-:W-:Y:S02]  /*0600*/  IMAD.MOV.U32 R6, RZ, RZ, R8 ;  /* 0x000000ffff067224 */ /* 0x000fe400078e0008 */
[----:B------:R-:W-:-:S07]  /*0610*/  IMAD.MOV.U32 R7, RZ, RZ, R9 ;  /* 0x000000ffff077224 */ /* 0x000fce00078e0009 */
.L_x_5:
[----:B------:R-:W-:Y:S05]  /*0620*/  BSYNC.RECONVERGENT B1 ;  /* 0x0000000000017941 */ /* 0x000fea0003800200 */
.L_x_4:
[----:B------:R-:W-:-:S07]  /*0630*/  VIADD R2, R2, 0x1 ;  /* 0x0000000102027836 */ /* 0x000fce0000000000 */
.L_x_3:
[----:B------:R-:W-:Y:S05]  /*0640*/  BSYNC.RECONVERGENT B0 ;  /* 0x0000000000007941 */ /* 0x000fea0003800200 */
.L_x_2:
[----:B------:R-:W0:Y:S01]  /*0650*/  LDCU.64 UR4, c[0x4][0x8] ;  /* 0x01000100ff0477ac */ /* 0x000e220008000a00 */
[C---:B------:R-:W-:Y:S01]  /*0660*/  IMAD.SHL.U32 R8, R2.reuse, 0x40, RZ ;  /* 0x0000004002087824 */ /* 0x040fe200078e00ff */
[----:B------:R-:W-:Y:S01]  /*0670*/  LOP3.LUT R20, R2, 0x1, RZ, 0xc0, !PT ;  /* 0x0000000102147812 */ /* 0x000fe200078ec0ff */
[----:B------:R-:W-:Y:S01]  /*0680*/  IMAD.MOV.U32 R24, RZ, RZ, 0x20fd8164 ;  /* 0x20fd8164ff187424 */ /* 0x000fe200078e00ff */
[----:B------:R-:W1:Y:S02]  /*0690*/  LDCU.64 UR10, c[0x4][0x8] ;  /* 0x01000100ff0a77ac */ /* 0x000e640008000a00 */
[----:B------:R-:W-:-:S04]  /*06a0*/  LOP3.LUT R8, R8, 0x40, RZ, 0xc0, !PT ;  /* 0x0000004008087812 */ /* 0x000fc800078ec0ff */
[----:B0-----:R-:W-:-:S05]  /*06b0*/  IADD3 R22, P0, PT, R8, UR4, RZ ;  /* 0x0000000408167c10 */ /* 0x001fca000ff1e0ff */
[----:B------:R-:W-:-:S05]  /*06c0*/  IMAD.X R23, RZ, RZ, UR5, P0 ;  /* 0x00000005ff177e24 */ /* 0x000fca00080e06ff */
[----:B------:R-:W2:Y:S04]  /*06d0*/  LDG.E.128.CONSTANT R8, desc[UR6][R22.64] ;  /* 0x0000000616087981 */ /* 0x000ea8000c1e9d00 */
[----:B------:R-:W3:Y:S04]  /*06e0*/  LDG.E.128.CONSTANT R12, desc[UR6][R22.64+0x10] ;  /* 0x00001006160c7981 */ /* 0x000ee8000c1e9d00 */
[----:B------:R-:W4:Y:S01]  /*06f0*/  LDG.E.128.CONSTANT R16, desc[UR6][R22.64+0x20] ;  /* 0x0000200616107981 */ /* 0x000f22000c1e9d00 */
[----:B------:R-:W-:Y:S01]  /*0700*/  IMAD.MOV.U32 R25, RZ, RZ, 0x3da8ff83 ;  /* 0x3da8ff83ff197424 */ /* 0x000fe200078e00ff */
[----:B------:R-:W-:Y:S01]  /*0710*/  ISETP.NE.U32.AND P0, PT, R20, 0x1, PT ;  /* 0x000000011400780c */ /* 0x000fe20003f05070 */
[----:B------:R-:W-:Y:S01]  /*0720*/  DMUL R20, R6, R6 ;  /* 0x0000000606147228 */ /* 0x000fe20000000000 */
[----:B------:R-:W-:-:S02]  /*0730*/  UMOV UR4, 0x3 ;  /* 0x0000000300047882 */ /* 0x000fc40000000000 */
[----:B------:R-:W-:Y:S02]  /*0740*/  FSEL R24, R24, -8.06006814911005101289e+34, !P0 ;  /* 0xf9785eba18187808 */ /* 0x000fe40004000000 */
[----:B------:R-:W-:-:S06]  /*0750*/  FSEL R25, -R25, 0.11223486810922622681, !P0 ;  /* 0x3de5db6519197808 */ /* 0x000fcc0004000100 */
[----:B--2---:R-:W-:-:S08]  /*0760*/  DFMA R8, R20, R24, R8 ;  /* 0x000000181408722b */ /* 0x004fd00000000008 */
[----:B------:R-:W-:-:S08]  /*0770*/  DFMA R8, R20, R8, R10 ;  /* 0x000000081408722b */ /* 0x000fd0000000000a */
[----:B---3--:R-:W-:-:S08]  /*0780*/  DFMA R8, R20, R8, R12 ;  /* 0x000000081408722b */ /* 0x008fd0000000000c */
[----:B------:R-:W-:-:S08]  /*0790*/  DFMA R8, R20, R8, R14 ;  /* 0x000000081408722b */ /* 0x000fd0000000000e */
[----:B----4-:R-:W-:-:S08]  /*07a0*/  DFMA R8, R20, R8, R16 ;  /* 0x000000081408722b */ /* 0x010fd00000000010 */
[----:B------:R-:W-:-:S08]  /*07b0*/  DFMA R8, R20, R8, R18 ;  /* 0x000000081408722b */ /* 0x000fd00000000012 */
[----:B------:R-:W-:Y:S02]  /*07c0*/  DFMA R6, R8, R6, R6 ;  /* 0x000000060806722b */ /* 0x000fe40000000006 */
[----:B------:R-:W-:Y:S01]  /*07d0*/  DFMA R8, R20, R8, 1 ;  /* 0x3ff000001408742b */ /* 0x000fe20000000008 */
[----:B------:R-:W-:-:S09]  /*07e0*/  CS2R R20, SRZ ;  /* 0x0000000000147805 */ /* 0x000fd2000001ff00 */
[----:B------:R-:W-:Y:S02]  /*07f0*/  FSEL R8, R8, R6, !P0 ;  /* 0x0000000608087208 */ /* 0x000fe40004000000 */
[----:B------:R-:W-:Y:S02]  /*0800*/  FSEL R9, R9, R7, !P0 ;  /* 0x0000000709097208 */ /* 0x000fe40004000000 */
[----:B------:R-:W-:-:S04]  /*0810*/  LOP3.LUT P0, RZ, R2, 0x2, RZ, 0xc0, !PT ;  /* 0x0000000202ff7812 */ /* 0x000fc8000780c0ff */
[----:B------:R-:W-:-:S10]  /*0820*/  DADD R6, RZ, -R8 ;  /* 0x00000000ff067229 */ /* 0x000fd40000000808 */
[----:B------:R-:W-:Y:S02]  /*0830*/  FSEL R6, R8, R6, !P0 ;  /* 0x0000000608067208 */ /* 0x000fe40004000000 */
[----:B------:R-:W-:-:S06]  /*0840*/  FSEL R7, R9, R7, !P0 ;  /* 0x0000000709077208 */ /* 0x000fcc0004000000 */
[----:B------:R-:W-:Y:S01]  /*0850*/  DMUL R4, R4, R6 ;  /* 0x0000000604047228 */ /* 0x000fe20000000000 */
[----:B-1----:R-:W-:-:S10]  /*0860*/  CS2R R6, SRZ ;  /* 0x0000000000067805 */ /* 0x002fd4000001ff00 */
.L_x_18:
[----:B------:R-:W-:Y:S01]  /*0870*/  DADD R18, R4, R6 ;  /* 0x0000000004127229 */ /* 0x000fe20000000006 */
[----:B------:R-:W-:Y:S07]  /*0880*/  BSSY.RECONVERGENT B0, `(.L_x_6) ;  /* 0x000001a000007945 */ /* 0x000fee0003800200 */
[----:B------:R-:W-:-:S14]  /*0890*/  DSETP.NEU.AND P0, PT, |R18|, +INF , PT ;  /* 0x7ff000001200742a */ /* 0x000fdc0003f0d200 */
[----:B------:R-:W-:Y:S01]  /*08a0*/  @!P0 DMUL R22, RZ, R18 ;  /* 0x00000012ff168228 */ /* 0x000fe20000000000 */
[----:B------:R-:W-:Y:S01]  /*08b0*/  @!P0 IMAD.MOV.U32 R2, RZ, RZ, RZ ;  /* 0x000000ffff028224 */ /* 0x000fe200078e00ff */
[----:B------:R-:W-:Y:S09]  /*08c0*/  @!P0 BRA `(.L_x_7) ;  /* 0x0000000000548947 */ /* 0x000ff20003800000 */
[----:B------:R-:W-:Y:S01]  /*08d0*/  UMOV UR8, 0x6dc9c883 ;  /* 0x6dc9c88300087882 */ /* 0x000fe20000000000 */
[----:B------:R-:W-:Y:S01]  /*08e0*/  UMOV UR9, 0x3fe45f30 ;  /* 0x3fe45f3000097882 */ /* 0x000fe20000000000 */
[C---:B------:R-:W-:Y:S02]  /*08f0*/  DSETP.GE.AND P0, PT, |R18|.reuse, 2.14748364800000000000e+09, PT ;  /* 0x41e000001200742a */ /* 0x040fe40003f06200 */
        /* <DEDUP_REMOVED lines=18> */
.L_x_7:
[----:B------:R-:W-:Y:S05]  /*0a20*/  BSYNC.RECONVERGENT B0 ;  /* 0x0000000000007941 */ /* 0x000fea0003800200 */
.L_x_6:
[----:B------:R-:W-:-:S05]  /*0a30*/  IMAD.SHL.U32 R8, R2, 0x40, RZ ;  /* 0x0000004002087824 */ /* 0x000fca00078e00ff */
[----:B------:R-:W-:-:S04]  /*0a40*/  LOP3.LUT R8, R8, 0x40, RZ, 0xc0, !PT ;  /* 0x0000004008087812 */ /* 0x000fc800078ec0ff */
[----:B------:R-:W-:-:S05]  /*0a50*/  IADD3 R28, P0, PT, R8, UR10, RZ ;  /* 0x0000000a081c7c10 */ /* 0x000fca000ff1e0ff */
[----:B------:R-:W-:-:S05]  /*0a60*/  IMAD.X R29, RZ, RZ, UR11, P0 ;  /* 0x0000000bff1d7e24 */ /* 0x000fca00080e06ff */
[----:B------:R-:W2:Y:S04]  /*0a70*/  LDG.E.128.CONSTANT R8, desc[UR6][R28.64] ;  /* 0x000000061c087981 */ /* 0x000ea8000c1e9d00 */
[----:B------:R-:W3:Y:S04]  /*0a80*/  LDG.E.128.CONSTANT R12, desc[UR6][R28.64+0x10] ;  /* 0x000010061c0c7981 */ /* 0x000ee8000c1e9d00 */
[----:B------:R-:W4:Y:S01]  /*0a90*/  LDG.E.128.CONSTANT R16, desc[UR6][R28.64+0x20] ;  /* 0x000020061c107981 */ /* 0x000f22000c1e9d00 */
[----:B------:R-:W-:Y:S01]  /*0aa0*/  LOP3.LUT R24, R2, 0x1, RZ, 0xc0, !PT ;  /* 0x0000000102187812 */ /* 0x000fe200078ec0ff */
[----:B------:R-:W-:Y:S01]  /*0ab0*/  IMAD.MOV.U32 R25, RZ, RZ, 0x3da8ff83 ;  /* 0x3da8ff83ff197424 */ /* 0x000fe200078e00ff */
[----:B------:R-:W-:Y:S01]  /*0ac0*/  DMUL R26, R22, R22 ;  /* 0x00000016161a7228 */ /* 0x000fe20000000000 */
[----:B------:R-:W-:Y:S01]  /*0ad0*/  UIADD3 UR5, UPT, UPT, UR4, -0x2, URZ ;  /* 0xfffffffe04057890 */ /* 0x000fe2000fffe0ff */
[----:B------:R-:W-:Y:S01]  /*0ae0*/  ISETP.NE.U32.AND P0, PT, R24, 0x1, PT ;  /* 0x000000011800780c */ /* 0x000fe20003f05070 */
[----:B------:R-:W-:Y:S01]  /*0af0*/  IMAD.MOV.U32 R24, RZ, RZ, 0x20fd8164 ;  /* 0x20fd8164ff187424 */ /* 0x000fe200078e00ff */
[----:B------:R-:W-:Y:S02]  /*0b00*/  BSSY.RECONVERGENT B0, `(.L_x_8) ;  /* 0x000002e000007945 */ /* 0x000fe40003800200 */
[----:B------:R-:W-:-:S02]  /*0b10*/  FSEL R25, -R25, 0.11223486810922622681, !P0 ;  /* 0x3de5db6519197808 */ /* 0x000fc40004000100 */
[----:B------:R-:W-:-:S06]  /*0b20*/  FSEL R24, R24, -8.06006814911005101289e+34, !P0 ;  /* 0xf9785eba18187808 */ /* 0x000fcc0004000000 */
[----:B--2---:R-:W-:-:S08]  /*0b30*/  DFMA R8, R26, R24, R8 ;  /* 0x000000181a08722b */ /* 0x004fd00000000008 */
[----:B------:R-:W-:-:S08]  /*0b40*/  DFMA R8, R26, R8, R10 ;  /* 0x000000081a08722b */ /* 0x000fd0000000000a */
[C---:B---3--:R-:W-:Y:S01]  /*0b50*/  DFMA R8, R26.reuse, R8, R12 ;  /* 0x000000081a08722b */ /* 0x048fe2000000000c */
[----:B------:R-:W0:Y:S07]  /*0b60*/  I2F.F64.U32 R12, UR5 ;  /* 0x00000005000c7d12 */ /* 0x000e2e0008201800 */
[----:B------:R-:W-:-:S08]  /*0b70*/  DFMA R8, R26, R8, R14 ;  /* 0x000000081a08722b */ /* 0x000fd0000000000e */
[----:B----4-:R-:W-:-:S08]  /*0b80*/  DFMA R8, R26, R8, R16 ;  /* 0x000000081a08722b */ /* 0x010fd00000000010 */
[----:B------:R-:W-:-:S08]  /*0b90*/  DFMA R8, R26, R8, R18 ;  /* 0x000000081a08722b */ /* 0x000fd00000000012 */
[----:B------:R-:W-:Y:S02]  /*0ba0*/  DFMA R22, R8, R22, R22 ;  /* 0x000000160816722b */ /* 0x000fe40000000016 */
[----:B------:R-:W-:-:S10]  /*0bb0*/  DFMA R8, R26, R8, 1 ;  /* 0x3ff000001a08742b */ /* 0x000fd40000000008 */
[----:B------:R-:W-:Y:S02]  /*0bc0*/  FSEL R14, R8, R22, !P0 ;  /* 0x00000016080e7208 */ /* 0x000fe40004000000 */
[----:B------:R-:W-:Y:S01]  /*0bd0*/  FSEL R15, R9, R23, !P0 ;  /* 0x00000017090f7208 */ /* 0x000fe20004000000 */
[----:B0-----:R-:W-:Y:S01]  /*0be0*/  DADD R8, R4, R12 ;  /* 0x0000000004087229 */ /* 0x001fe2000000000c */
[----:B------:R-:W-:-:S04]  /*0bf0*/  LOP3.LUT P0, RZ, R2, 0x2, RZ, 0xc0, !PT ;  /* 0x0000000202ff7812 */ /* 0x000fc8000780c0ff */
[----:B------:R-:W-:-:S10]  /*0c00*/  DADD R10, RZ, -R14 ;  /* 0x00000000ff0a7229 */ /* 0x000fd4000000080e */
[----:B------:R-:W-:Y:S02]  /*0c10*/  FSEL R10, R14, R10, !P0 ;  /* 0x0000000a0e0a7208 */ /* 0x000fe40004000000 */
[----:B------:R-:W-:Y:S01]  /*0c20*/  FSEL R11, R15, R11, !P0 ;  /* 0x0000000b0f0b7208 */ /* 0x000fe20004000000 */
[----:B------:R-:W-:-:S05]  /*0c30*/  DSETP.NEU.AND P0, PT, |R8|, +INF , PT ;  /* 0x7ff000000800742a */ /* 0x000fca0003f0d200 */
[----:B------:R-:W-:-:S09]  /*0c40*/  DADD R20, R20, R10 ;  /* 0x0000000014147229 */ /* 0x000fd2000000000a */
[----:B------:R-:W-:Y:S05]  /*0c50*/  @!P0 BRA `(.L_x_9) ;  /* 0x0000000000588947 */ /* 0x000fea0003800000 */
        /* <DEDUP_REMOVED lines=20> */
[----:B------:R-:W-:Y:S01]  /*0da0*/  IMAD.MOV.U32 R23, RZ, RZ, R9 ;  /* 0x000000ffff177224 */ /* 0x000fe200078e0009 */
[----:B------:R-:W-:Y:S06]  /*0db0*/  BRA `(.L_x_10) ;  /* 0x0000000000087947 */ /* 0x000fec0003800000 */
.L_x_9:
[----:B------:R-:W-:Y:S01]  /*0dc0*/  DMUL R22, RZ, R8 ;  /* 0x00000008ff167228 */ /* 0x000fe20000000000 */
[----:B------:R-:W-:-:S10]  /*0dd0*/  IMAD.MOV.U32 R2, RZ, RZ, RZ ;  /* 0x000000ffff027224 */ /* 0x000fd400078e00ff */
.L_x_10:
[----:B------:R-:W-:Y:S05]  /*0de0*/  BSYNC.RECONVERGENT B0 ;  /* 0x0000000000007941 */ /* 0x000fea0003800200 */
.L_x_8:
        /* <DEDUP_REMOVED lines=57> */
.L_x_12:
[----:B------:R-:W-:Y:S01]  /*1180*/  DMUL R22, RZ, R8 ;  /* 0x00000008ff167228 */ /* 0x000fe20000000000 */
[----:B------:R-:W-:-:S10]  /*1190*/  IMAD.MOV.U32 R2, RZ, RZ, RZ ;  /* 0x000000ffff027224 */ /* 0x000fd400078e00ff */
.L_x_13:
[----:B------:R-:W-:Y:S05]  /*11a0*/  BSYNC.RECONVERGENT B0 ;  /* 0x0000000000007941 */ /* 0x000fea0003800200 */
.L_x_11:
        /* <DEDUP_REMOVED lines=10> */
[----:B------:R-:W-:Y:S01]  /*1250*/  BSSY.RECONVERGENT B0, `(.L_x_14) ;  /* 0x0000032000007945 */ /* 0x000fe20003800200 */
[----:B------:R-:W-:Y:S01]  /*1260*/  ISETP.NE.U32.AND P0, PT, R24, 0x1, PT ;  /* 0x000000011800780c */ /* 0x000fe20003f05070 */
[----:B------:R-:W-:-:S03]  /*1270*/  IMAD.MOV.U32 R24, RZ, RZ, 0x20fd8164 ;  /* 0x20fd8164ff187424 */ /* 0x000fc600078e00ff */
[----:B------:R-:W-:Y:S02]  /*1280*/  FSEL R25, -R25, 0.11223486810922622681, !P0 ;  /* 0x3de5db6519197808 */ /* 0x000fe40004000100 */
        /* <DEDUP_REMOVED lines=36> */
[----:B------:R-:W-:Y:S01]  /*14d0*/  BSSY.RECONVERGENT B1, `(.L_x_17) ;  /* 0x0000004000017945 */ /* 0x000fe20003800200 */
[----:B------:R-:W-:Y:S01]  /*14e0*/  IMAD.MOV.U32 R19, RZ, RZ, R9 ;  /* 0x000000ffff137224 */ /* 0x000fe200078e0009 */
[----:B------:R-:W-:-:S07]  /*14f0*/  MOV R22, 0x1510 ;  /* 0x0000151000167802 */ /* 0x000fce0000000f00 */
[----:B------:R-:W-:Y:S05]  /*1500*/  CALL.REL.NOINC `($_Z11do_math_gpuPdmm$__internal_trig_reduction_slowpathd) ;  /* 0x0000000000b47944 */ /* 0x000fea0003c00000 */
[----:B------:R-:W-:Y:S05]  /*1510*/  BSYNC.RECONVERGENT B1 ;  /* 0x0000000000017941 */ /* 0x000fea0003800200 */
.L_x_17:
[----:B------:R-:W-:Y:S02]  /*1520*/  IMAD.MOV.U32 R22, RZ, RZ, R8 ;  /* 0x000000ffff167224 */ /* 0x000fe400078e0008 */
[----:B------:R-:W-:Y:S01]  /*1530*/  IMAD.MOV.U32 R23, RZ, RZ, R9 ;  /* 0x000000ffff177224 */ /* 0x000fe200078e0009 */
[----:B------:R-:W-:Y:S06]  /*1540*/  BRA `(.L_x_16) ;  /* 0x0000000000087947 */ /* 0x000fec0003800000 */
.L_x_15:
[----:B------:R-:W-:Y:S01]  /*1550*/  DMUL R22, RZ, R8 ;  /* 0x00000008ff167228 */ /* 0x000fe20000000000 */
[----:B------:R-:W-:-:S10]  /*1560*/  IMAD.MOV.U32 R2, RZ, RZ, RZ ;  /* 0x000000ffff027224 */ /* 0x000fd400078e00ff */
.L_x_16:
[----:B------:R-:W-:Y:S05]  /*1570*/  BSYNC.RECONVERGENT B0 ;  /* 0x0000000000007941 */ /* 0x000fea0003800200 */
.L_x_14:
        /* <DEDUP_REMOVED lines=10> */
[----:B------:R-:W-:Y:S01]  /*1620*/  UIADD3 UR4, UPT, UPT, UR4, 0x4, URZ ;  /* 0x0000000404047890 */ /* 0x000fe2000fffe0ff */
[----:B------:R-:W-:Y:S01]  /*1630*/  ISETP.NE.U32.AND P0, PT, R24, 0x1, PT ;  /* 0x000000011800780c */ /* 0x000fe20003f05070 */
[----:B------:R-:W-:Y:S01]  /*1640*/  IMAD.MOV.U32 R24, RZ, RZ, 0x20fd8164 ;  /* 0x20fd8164ff187424 */ /* 0x000fe200078e00ff */
[----:B------:R-:W-:Y:S01]  /*1650*/  DADD R6, R6, 4 ;  /* 0x4010000006067429 */ /* 0x000fe20000000000 */
[----:B------:R-:W-:Y:S01]  /*1660*/  UISETP.NE.AND UP0, UPT, UR4, 0x67, UPT ;  /* 0x000000670400788c */ /* 0x000fe2000bf05270 */
[----:B------:R-:W-:-:S02]  /*1670*/  FSEL R25, -R25, 0.11223486810922622681, !P0 ;  /* 0x3de5db6519197808 */ /* 0x000fc40004000100 */
[----:B------:R-:W-:-:S06]  /*1680*/  FSEL R24, R24, -8.06006814911005101289e+34, !P0 ;  /* 0xf9785eba18187808 */ /* 0x000fcc0004000000 */
[----:B--2---:R-:W-:-:S08]  /*1690*/  DFMA R8, R26, R24, R8 ;  /* 0x000000181a08722b */ /* 0x004fd00000000008 */
[----:B------:R-:W-:-:S08]  /*16a0*/  DFMA R8, R26, R8, R10 ;  /* 0x000000081a08722b */ /* 0x000fd0000000000a */
[----:B---3--:R-:W-:-:S08]  /*16b0*/  DFMA R8, R26, R8, R12 ;  /* 0x000000081a08722b */ /* 0x008fd0000000000c */
[----:B------:R-:W-:-:S08]  /*16c0*/  DFMA R8, R26, R8, R14 ;  /* 0x000000081a08722b */ /* 0x000fd0000000000e */
[----:B----4-:R-:W-:-:S08]  /*16d0*/  DFMA R8, R26, R8, R16 ;  /* 0x000000081a08722b */ /* 0x010fd00000000010 */
[----:B------:R-:W-:-:S08]  /*16e0*/  DFMA R8, R26, R8, R18 ;  /* 0x000000081a08722b */ /* 0x000fd00000000012 */
[----:B------:R-:W-:Y:S02]  /*16f0*/  DFMA R22, R8, R22, R22 ;  /* 0x000000160816722b */ /* 0x000fe40000000016 */
[----:B------:R-:W-:-:S10]  /*1700*/  DFMA R8, R26, R8, 1 ;  /* 0x3ff000001a08742b */ /* 0x000fd40000000008 */
[----:B------:R-:W-:Y:S02]  /*1710*/  FSEL R10, R8, R22, !P0 ;  /* 0x00000016080a7208 */ /* 0x000fe40004000000 */
[----:B------:R-:W-:Y:S02]  /*1720*/  FSEL R11, R9, R23, !P0 ;  /* 0x00000017090b7208 */ /* 0x000fe40004000000 */
[----:B------:R-:W-:-:S04]  /*1730*/  LOP3.LUT P0, RZ, R2, 0x2, RZ, 0xc0, !PT ;  /* 0x0000000202ff7812 */ /* 0x000fc8000780c0ff */
[----:B------:R-:W-:-:S10]  /*1740*/  DADD R8, RZ, -R10 ;  /* 0x00000000ff087229 */ /* 0x000fd4000000080a */
[----:B------:R-:W-:Y:S02]  /*1750*/  FSEL R8, R10, R8, !P0 ;  /* 0x000000080a087208 */ /* 0x000fe40004000000 */
[----:B------:R-:W-:-:S06]  /*1760*/  FSEL R9, R11, R9, !P0 ;  /* 0x000000090b097208 */ /* 0x000fcc0004000000 */
[----:B------:R-:W-:Y:S01]  /*1770*/  DADD R20, R20, R8 ;  /* 0x0000000014147229 */ /* 0x000fe20000000008 */
[----:B------:R-:W-:Y:S10]  /*1780*/  BRA.U UP0, `(.L_x_18) ;  /* 0xfffffff100387547 */ /* 0x000ff4000b83ffff */
[----:B------:R-:W0:Y:S02]  /*1790*/  LDCU.64 UR8, c[0x0][0x380] ;  /* 0x00007000ff0877ac */ /* 0x000e240008000a00 */
[----:B0-----:R-:W-:-:S04]  /*17a0*/  LEA R2, P0, R0, UR8, 0x3 ;  /* 0x0000000800027c11 */ /* 0x001fc8000f8018ff */
[----:B------:R-:W-:-:S05]  /*17b0*/  LEA.HI.X R3, R0, UR9, R3, 0x3, P0 ;  /* 0x0000000900037c11 */ /* 0x000fca00080f1c03 */
[----:B------:R-:W-:Y:S01]  /*17c0*/  STG.E.64 desc[UR6][R2.64], R20 ;  /* 0x0000001402007986 */ /* 0x000fe2000c101b06 */
[----:B------:R-:W-:Y:S05]  /*17d0*/  EXIT ;  /* 0x000000000000794d */ /* 0x000fea0003800000 */
        .type           $_Z11do_math_gpuPdmm$__internal_trig_reduction_slowpathd,@function
        .size           $_Z11do_math_gpuPdmm$__internal_trig_reduction_slowpathd,(.L_x_27 - $_Z11do_math_gpuPdmm$__internal_trig_reduction_slowpathd)
$_Z11do_math_gpuPdmm$__internal_trig_reduction_slowpathd:
[----:B------:R-:W-:Y:S01]  /*17e0*/  SHF.R.U32.HI R23, RZ, 0x14, R19 ;  /* 0x00000014ff177819 */ /* 0x000fe20000011613 */
[----:B------:R-:W-:-:S03]  /*17f0*/  IMAD.MOV.U32 R2, RZ, RZ, RZ ;  /* 0x000000ffff027224 */ /* 0x000fc600078e00ff */
[----:B------:R-:W-:-:S04]  /*1800*/  LOP3.LUT R9, R23, 0x7ff, RZ, 0xc0, !PT ;  /* 0x000007ff17097812 */ /* 0x000fc800078ec0ff */
[----:B------:R-:W-:-:S13]  /*1810*/  ISETP.NE.AND P0, PT, R9, 0x7ff, PT ;  /* 0x000007ff0900780c */ /* 0x000fda0003f05270 */
[----:B------:R-:W-:Y:S05]  /*1820*/  @!P0 BRA `(.L_x_19) ;  /* 0x0000000800488947 */ /* 0x000fea0003800000 */
[----:B------:R-:W-:Y:S01]  /*1830*/  VIADD R9, R9, 0xfffffc00 ;  /* 0xfffffc0009097836 */ /* 0x000fe20000000000 */
[----:B------:R-:W-:Y:S01]  /*1840*/  BSSY.RECONVERGENT B2, `(.L_x_20) ;  /* 0x000002f000027945 */ /* 0x000fe20003800200 */
[----:B------:R-:W-:-:S03]  /*1850*/  CS2R R14, SRZ ;  /* 0x00000000000e7805 */ /* 0x000fc6000001ff00 */
[----:B------:R-:W-:Y:S02]  /*1860*/  SHF.R.U32.HI R2, RZ, 0x6, R9 ;  /* 0x00000006ff027819 */ /* 0x000fe40000011609 */
[----:B------:R-:W-:Y:S02]  /*1870*/  ISETP.GE.U32.AND P0, PT, R9, 0x80, PT ;  /* 0x000000800900780c */ /* 0x000fe40003f06070 */
[C---:B------:R-:W-:Y:S02]  /*1880*/  IADD3 R9, PT, PT, -R2.reuse, 0x13, RZ ;  /* 0x0000001302097810 */ /* 0x040fe40007ffe1ff */
[----:B------:R-:W-:Y:S02]  /*1890*/  IADD3 R10, PT, PT, -R2, 0xf, RZ ;  /* 0x0000000f020a7810 */ /* 0x000fe40007ffe1ff */
[----:B------:R-:W-:-:S04]  /*18a0*/  SEL R9, R9, 0x12, P0 ;  /* 0x0000001209097807 */ /* 0x000fc80000000000 */
[----:B------:R-:W-:-:S13]  /*18b0*/  ISETP.GE.AND P0, PT, R10, R9, PT ;  /* 0x000000090a00720c */ /* 0x000fda0003f06270 */
[----:B------:R-:W-:Y:S05]  /*18c0*/  @P0 BRA `(.L_x_21) ;  /* 0x0000000000980947 */ /* 0x000fea0003800000 */
[----:B------:R-:W0:Y:S01]  /*18d0*/  LDC.64 R24, c[0x0][0x358] ;  /* 0x0000d600ff187b82 */ /* 0x000e220000000a00 */
[C---:B------:R-:W-:Y:S01]  /*18e0*/  SHF.L.U64.HI R13, R8.reuse, 0xb, R19 ;  /* 0x0000000b080d7819 */ /* 0x040fe20000010213 */
[----:B------:R-:W-:Y:S01]  /*18f0*/  BSSY.RECONVERGENT B3, `(.L_x_22) ;  /* 0x0000022000037945 */ /* 0x000fe20003800200 */
[----:B------:R-:W-:Y:S01]  /*1900*/  IMAD.SHL.U32 R8, R8, 0x800, RZ ;  /* 0x0000080008087824 */ /* 0x000fe200078e00ff */
[----:B------:R-:W-:Y:S01]  /*1910*/  IADD3 R11, PT, PT, RZ, -R2, -R9 ;  /* 0x80000002ff0b7210 */ /* 0x000fe20007ffe809 */
[----:B------:R-:W-:Y:S01]  /*1920*/  IMAD.MOV.U32 R12, RZ, RZ, RZ ;  /* 0x000000ffff0c7224 */ /* 0x000fe200078e00ff */
[----:B------:R-:W-:Y:S02]  /*1930*/  CS2R R14, SRZ ;  /* 0x00000000000e7805 */ /* 0x000fe4000001ff00 */
[----:B------:R-:W-:-:S07]  /*1940*/  LOP3.LUT R13, R13, 0x80000000, RZ, 0xfc, !PT ;  /* 0x800000000d0d7812 */ /* 0x000fce00078efcff */
.L_x_23:
[----:B------:R-:W1:Y:S01]  /*1950*/  LDC.64 R16, c[0x4][RZ] ;  /* 0x01000000ff107b82 */ /* 0x000e620000000a00 */
[----:B0-----:R-:W-:Y:S02]  /*1960*/  R2UR UR8, R24 ;  /* 0x00000000180872ca */ /* 0x001fe400000e0000 */
[----:B------:R-:W-:Y:S01]  /*1970*/  R2UR UR9, R25 ;  /* 0x00000000190972ca */ /* 0x000fe200000e0000 */
[----:B-1----:R-:W-:-:S12]  /*1980*/  IMAD.WIDE R16, R10, 0x8, R16 ;  /* 0x000000080a107825 */ /* 0x002fd800078e0210 */
[----:B------:R-:W2:Y:S01]  /*1990*/  LDG.E.64.CONSTANT R16, desc[UR8][R16.64] ;  /* 0x0000000810107981 */ /* 0x000ea2000c1e9b00 */
[----:B------:R-:W-:Y:S02]  /*19a0*/  IMAD.MOV.U32 R26, RZ, RZ, R14 ;  /* 0x000000ffff1a7224 */ /* 0x000fe400078e000e */
[----:B------:R-:W-:Y:S02]  /*19b0*/  IMAD.MOV.U32 R27, RZ, RZ, R15 ;  /* 0x000000ffff1b7224 */ /* 0x000fe400078e000f */
[C---:B------:R-:W-:Y:S02]  /*19c0*/  IMAD R18, R12.reuse, 0x8, R1 ;  /* 0x000000080c127824 */ /* 0x040fe400078e0201 */
[----:B------:R-:W-:Y:S02]  /*19d0*/  VIADD R11, R11, 0x1 ;  /* 0x000000010b0b7836 */ /* 0x000fe40000000000 */
[----:B------:R-:W-:Y:S02]  /*19e0*/  VIADD R12, R12, 0x1 ;  /* 0x000000010c0c7836 */ /* 0x000fe40000000000 */
[----:B------:R-:W-:-:S02]  /*19f0*/  VIADD R10, R10, 0x1 ;  /* 0x000000010a0a7836 */ /* 0x000fc40000000000 */
[----:B--2---:R-:W-:-:S04]  /*1a00*/  IMAD.WIDE.U32 R26, P2, R16, R8, R26 ;  /* 0x00000008101a7225 */ /* 0x004fc8000784001a */
[----:B------:R-:W-:Y:S02]  /*1a10*/  IMAD R15, R16, R13, RZ ;  /* 0x0000000d100f7224 */ /* 0x000fe400078e02ff */
[----:B------:R-:W-:-:S03]  /*1a20*/  IMAD R14, R17, R8, RZ ;  /* 0x00000008110e7224 */ /* 0x000fc600078e02ff */
[----:B------:R-:W-:-:S04]  /*1a30*/  IADD3 R15, P0, PT, R15, R27, RZ ;  /* 0x0000001b0f0f7210 */ /* 0x000fc80007f1e0ff */
[----:B------:R-:W-:Y:S01]  /*1a40*/  IADD3 R27, P1, PT, R14, R15, RZ ;  /* 0x0000000f0e1b7210 */ /* 0x000fe20007f3e0ff */
[----:B------:R-:W-:-:S04]  /*1a50*/  IMAD.HI.U32 R15, R16, R13, RZ ;  /* 0x0000000d100f7227 */ /* 0x000fc800078e00ff */
[C---:B------:R-:W-:Y:S01]  /*1a60*/  IMAD.HI.U32 R14, R17.reuse, R8, RZ ;  /* 0x00000008110e7227 */ /* 0x040fe200078e00ff */
[----:B------:R1:W-:Y:S03]  /*1a70*/  STL.64 [R18], R26 ;  /* 0x0000001a12007387 */ /* 0x0003e60000100a00 */
[----:B------:R-:W-:Y:S02]  /*1a80*/  IMAD.X R15, RZ, RZ, R15, P2 ;  /* 0x000000ffff0f7224 */ /* 0x000fe400010e060f */
[----:B------:R-:W-:-:S03]  /*1a90*/  IMAD.HI.U32 R16, R17, R13, RZ ;  /* 0x0000000d11107227 */ /* 0x000fc600078e00ff */
[----:B------:R-:W-:Y:S01]  /*1aa0*/  IADD3.X R14, P0, PT, R14, R15, RZ, P0, !PT ;  /* 0x0000000f0e0e7210 */ /* 0x000fe2000071e4ff */
[----:B------:R-:W-:-:S04]  /*1ab0*/  IMAD R17, R17, R13, RZ ;  /* 0x0000000d11117224 */ /* 0x000fc800078e02ff */
[----:B------:R-:W-:Y:S01]  /*1ac0*/  IMAD.X R15, RZ, RZ, R16, P0 ;  /* 0x000000ffff0f7224 */ /* 0x000fe200000e0610 */
[----:B------:R-:W-:Y:S02]  /*1ad0*/  ISETP.NE.AND P0, PT, R11, -0xf, PT ;  /* 0xfffffff10b00780c */ /* 0x000fe40003f05270 */
[----:B------:R-:W-:-:S05]  /*1ae0*/  IADD3.X R14, P1, PT, R17, R14, RZ, P1, !PT ;  /* 0x0000000e110e7210 */ /* 0x000fca0000f3e4ff */
[----:B------:R-:W-:-:S06]  /*1af0*/  IMAD.X R15, RZ, RZ, R15, P1 ;  /* 0x000000ffff0f7224 */ /* 0x000fcc00008e060f */
[----:B-1----:R-:W-:Y:S05]  /*1b00*/  @P0 BRA `(.L_x_23) ;  /* 0xfffffffc00900947 */ /* 0x002fea000383ffff */
[----:B------:R-:W-:Y:S05]  /*1b10*/  BSYNC.RECONVERGENT B3 ;  /* 0x0000000000037941 */ /* 0x000fea0003800200 */
.L_x_22:
[----:B------:R-:W-:-:S07]  /*1b20*/  IMAD.MOV.U32 R10, RZ, RZ, R9 ;  /* 0x000000ffff0a7224 */ /* 0x000fce00078e0009 */
.L_x_21:
[----:B------:R-:W-:Y:S05]  /*1b30*/  BSYNC.RECONVERGENT B2 ;  /* 0x0000000000027941 */ /* 0x000fea0003800200 */
.L_x_20:
[----:B------:R-:W-:Y:S01]  /*1b40*/  LOP3.LUT P0, R23, R23, 0x3f, RZ, 0xc0, !PT ;  /* 0x0000003f17177812 */ /* 0x000fe2000780c0ff */
[----:B------:R-:W-:-:S04]  /*1b50*/  IMAD.IADD R2, R2, 0x1, R10 ;  /* 0x0000000102027824 */ /* 0x000fc800078e020a */
[----:B------:R-:W-:-:S05]  /*1b60*/  IMAD.U32 R25, R2, 0x8, R1 ;  /* 0x0000000802197824 */ /* 0x000fca00078e0001 */
[----:B------:R0:W-:Y:S04]  /*1b70*/  STL.64 [R25+-0x78], R14 ;  /* 0xffff880e19007387 */ /* 0x0001e80000100a00 */
[----:B------:R-:W2:Y:S04]  /*1b80*/  @P0 LDL.64 R12, [R1+0x8] ;  /* 0x00000800010c0983 */ /* 0x000ea80000100a00 */
[----:B------:R-:W3:Y:S04]  /*1b90*/  LDL.64 R10, [R1+0x10] ;  /* 0x00001000010a7983 */ /* 0x000ee80000100a00 */
[----:B------:R-:W4:Y:S01]  /*1ba0*/  LDL.64 R8, [R1+0x18] ;  /* 0x0000180001087983 */ /* 0x000f220000100a00 */
[----:B------:R-:W-:Y:S01]  /*1bb0*/  BSSY.RECONVERGENT B2, `(.L_x_24) ;  /* 0x0000035000027945 */ /* 0x000fe20003800200 */
[----:B--2---:R-:W-:-:S02]  /*1bc0*/  @P0 SHF.R.U64 R17, R12, 0x1, R13 ;  /* 0x000000010c110819 */ /* 0x004fc4000000120d */
[----:B------:R-:W-:Y:S02]  /*1bd0*/  @P0 SHF.R.U32.HI R12, RZ, 0x1, R13 ;  /* 0x00000001ff0c0819 */ /* 0x000fe4000001160d */
[----:B------:R-:W-:Y:S02]  /*1be0*/  @P0 LOP3.LUT R13, R23, 0x3f, RZ, 0x3c, !PT ;  /* 0x0000003f170d0812 */ /* 0x000fe400078e3cff */
[--C-:B---3--:R-:W-:Y:S02]  /*1bf0*/  @P0 SHF.R.U32.HI R2, RZ, 0x1, R11.reuse ;  /* 0x00000001ff020819 */ /* 0x108fe4000001160b */
[C---:B------:R-:W-:Y:S02]  /*1c00*/  @P0 SHF.R.U64 R18, R10.reuse, 0x1, R11 ;  /* 0x000000010a120819 */ /* 0x040fe4000000120b */
[----:B------:R-:W-:Y:S02]  /*1c10*/  @P0 SHF.L.U32 R16, R10, R23, RZ ;  /* 0x000000170a100219 */ /* 0x000fe400000006ff */
[----:B------:R-:W-:-:S02]  /*1c20*/  @P0 SHF.R.U64 R17, R17, R13, R12 ;  /* 0x0000000d11110219 */ /* 0x000fc4000000120c */
[----:B0-----:R-:W-:Y:S02]  /*1c30*/  @P0 SHF.L.U64.HI R14, R10, R23, R11 ;  /* 0x000000170a0e0219 */ /* 0x001fe4000001020b */
[----:B------:R-:W-:Y:S02]  /*1c40*/  @P0 SHF.R.U32.HI R15, RZ, R13, R12 ;  /* 0x0000000dff0f0219 */ /* 0x000fe4000001160c */
[----:B----4-:R-:W-:Y:S02]  /*1c50*/  @P0 SHF.L.U32 R12, R8, R23, RZ ;  /* 0x00000017080c0219 */ /* 0x010fe400000006ff */
[----:B------:R-:W-:Y:S02]  /*1c60*/  @P0 SHF.R.U64 R25, R18, R13, R2 ;  /* 0x0000000d12190219 */ /* 0x000fe40000001202 */
[----:B------:R-:W-:Y:S02]  /*1c70*/  @P0 LOP3.LUT R10, R16, R17, RZ, 0xfc, !PT ;  /* 0x00000011100a0212 */ /* 0x000fe400078efcff */
[----:B------:R-:W-:-:S02]  /*1c80*/  @P0 LOP3.LUT R11, R14, R15, RZ, 0xfc, !PT ;  /* 0x0000000f0e0b0212 */ /* 0x000fc400078efcff */
[----:B------:R-:W-:Y:S02]  /*1c90*/  @P0 SHF.L.U64.HI R23, R8, R23, R9 ;  /* 0x0000001708170219 */ /* 0x000fe40000010209 */
[----:B------:R-:W-:Y:S01]  /*1ca0*/  @P0 LOP3.LUT R8, R12, R25, RZ, 0xfc, !PT ;  /* 0x000000190c080212 */ /* 0x000fe200078efcff */
[C---:B------:R-:W-:Y:S01]  /*1cb0*/  IMAD.SHL.U32 R12, R10.reuse, 0x4, RZ ;  /* 0x000000040a0c7824 */ /* 0x040fe200078e00ff */
[----:B------:R-:W-:Y:S02]  /*1cc0*/  @P0 SHF.R.U32.HI R2, RZ, R13, R2 ;  /* 0x0000000dff020219 */ /* 0x000fe40000011602 */
[----:B------:R-:W-:Y:S02]  /*1cd0*/  SHF.L.U64.HI R10, R10, 0x2, R11 ;  /* 0x000000020a0a7819 */ /* 0x000fe4000001020b */
[----:B------:R-:W-:Y:S02]  /*1ce0*/  @P0 LOP3.LUT R9, R23, R2, RZ, 0xfc, !PT ;  /* 0x0000000217090212 */ /* 0x000fe400078efcff */
[----:B------:R-:W-:-:S02]  /*1cf0*/  SHF.L.W.U32.HI R11, R11, 0x2, R8 ;  /* 0x000000020b0b7819 */ /* 0x000fc40000010e08 */
[----:B------:R-:W-:Y:S02]  /*1d00*/  IADD3 RZ, P0, PT, RZ, -R12, RZ ;  /* 0x8000000cffff7210 */ /* 0x000fe40007f1e0ff */
[----:B------:R-:W-:Y:S02]  /*1d10*/  LOP3.LUT R13, RZ, R10, RZ, 0x33, !PT ;  /* 0x0000000aff0d7212 */ /* 0x000fe400078e33ff */
[----:B------:R-:W-:Y:S02]  /*1d20*/  SHF.L.W.U32.HI R2, R8, 0x2, R9 ;  /* 0x0000000208027819 */ /* 0x000fe40000010e09 */
[----:B------:R-:W-:Y:S02]  /*1d30*/  LOP3.LUT R14, RZ, R11, RZ, 0x33, !PT ;  /* 0x0000000bff0e7212 */ /* 0x000fe400078e33ff */
[----:B------:R-:W-:Y:S02]  /*1d40*/  IADD3.X R13, P0, PT, RZ, R13, RZ, P0, !PT ;  /* 0x0000000dff0d7210 */ /* 0x000fe4000071e4ff */
[----:B------:R-:W-:-:S02]  /*1d50*/  LOP3.LUT R8, RZ, R2, RZ, 0x33, !PT ;  /* 0x00000002ff087212 */ /* 0x000fc400078e33ff */
[----:B------:R-:W-:Y:S02]  /*1d60*/  IADD3.X R14, P1, PT, RZ, R14, RZ, P0, !PT ;  /* 0x0000000eff0e7210 */ /* 0x000fe4000073e4ff */
[----:B------:R-:W-:-:S03]  /*1d70*/  ISETP.GT.U32.AND P2, PT, R11, -0x1, PT ;  /* 0xffffffff0b00780c */ /* 0x000fc60003f44070 */
[----:B------:R-:W-:Y:S01]  /*1d80*/  IMAD.X R15, RZ, RZ, R8, P1 ;  /* 0x000000ffff0f7224 */ /* 0x000fe200008e0608 */
[----:B------:R-:W-:-:S04]  /*1d90*/  ISETP.GT.AND.EX P0, PT, R2, -0x1, PT, P2 ;  /* 0xffffffff0200780c */ /* 0x000fc80003f04320 */
[----:B------:R-:W-:Y:S02]  /*1da0*/  SEL R8, R2, R15, P0 ;  /* 0x0000000f02087207 */ /* 0x000fe40000000000 */
[----:B------:R-:W-:Y:S02]  /*1db0*/  SEL R11, R11, R14, P0 ;  /* 0x0000000e0b0b7207 */ /* 0x000fe40000000000 */
[----:B------:R-:W-:Y:S02]  /*1dc0*/  ISETP.NE.U32.AND P1, PT, R8, RZ, PT ;  /* 0x000000ff0800720c */ /* 0x000fe40003f25070 */
[----:B------:R-:W-:Y:S02]  /*1dd0*/  SEL R13, R10, R13, P0 ;  /* 0x0000000d0a0d7207 */ /* 0x000fe40000000000 */
[----:B------:R-:W-:Y:S01]  /*1de0*/  SEL R16, R11, R8, !P1 ;  /* 0x000000080b107207 */ /* 0x000fe20004800000 */
[----:B------:R-:W-:-:S05]  /*1df0*/  @!P0 IMAD.MOV R12, RZ, RZ, -R12 ;  /* 0x000000ffff0c8224 */ /* 0x000fca00078e0a0c */
[----:B------:R-:W0:Y:S02]  /*1e00*/  FLO.U32 R16, R16 ;  /* 0x0000001000107300 */ /* 0x000e2400000e0000 */
[C---:B0-----:R-:W-:Y:S02]  /*1e10*/  IADD3 R15, PT, PT, -R16.reuse, 0x1f, RZ ;  /* 0x0000001f100f7810 */ /* 0x041fe40007ffe1ff */
[----:B------:R-:W-:-:S03]  /*1e20*/  IADD3 R14, PT, PT, -R16, 0x3f, RZ ;  /* 0x0000003f100e7810 */ /* 0x000fc60007ffe1ff */
[----:B------:R-:W-:-:S05]  /*1e30*/  @P1 IMAD.MOV R14, RZ, RZ, R15 ;  /* 0x000000ffff0e1224 */ /* 0x000fca00078e020f */
[----:B------:R-:W-:-:S13]  /*1e40*/  ISETP.NE.AND P1, PT, R14, RZ, PT ;  /* 0x000000ff0e00720c */ /* 0x000fda0003f25270 */
[----:B------:R-:W-:Y:S05]  /*1e50*/  @!P1 BRA `(.L_x_25) ;  /* 0x0000000000289947 */ /* 0x000fea0003800000 */
[----:B------:R-:W-:Y:S02]  /*1e60*/  LOP3.LUT R10, R14, 0x3f, RZ, 0xc0, !PT ;  /* 0x0000003f0e0a7812 */ /* 0x000fe400078ec0ff */
[--C-:B------:R-:W-:Y:S02]  /*1e70*/  SHF.R.U64 R12, R12, 0x1, R13.reuse ;  /* 0x000000010c0c7819 */ /* 0x100fe4000000120d */
[CC--:B------:R-:W-:Y:S02]  /*1e80*/  SHF.L.U64.HI R8, R11.reuse, R10.reuse, R8 ;  /* 0x0000000a0b087219 */ /* 0x0c0fe40000010208 */
[----:B------:R-:W-:Y:S02]  /*1e90*/  SHF.L.U32 R11, R11, R10, RZ ;  /* 0x0000000a0b0b7219 */ /* 0x000fe400000006ff */
[----:B------:R-:W-:Y:S02]  /*1ea0*/  SHF.R.U32.HI R10, RZ, 0x1, R13 ;  /* 0x00000001ff0a7819 */ /* 0x000fe4000001160d */
[----:B------:R-:W-:-:S04]  /*1eb0*/  LOP3.LUT R13, R14, 0x3f, RZ, 0xc, !PT ;  /* 0x0000003f0e0d7812 */ /* 0x000fc800078e0cff */
[-CC-:B------:R-:W-:Y:S02]  /*1ec0*/  SHF.R.U64 R12, R12, R13.reuse, R10.reuse ;  /* 0x0000000d0c0c7219 */ /* 0x180fe4000000120a */
[----:B------:R-:W-:Y:S02]  /*1ed0*/  SHF.R.U32.HI R13, RZ, R13, R10 ;  /* 0x0000000dff0d7219 */ /* 0x000fe4000001160a */
[----:B------:R-:W-:Y:S02]  /*1ee0*/  LOP3.LUT R11, R11, R12, RZ, 0xfc, !PT ;  /* 0x0000000c0b0b7212 */ /* 0x000fe400078efcff */
[----:B------:R-:W-:-:S07]  /*1ef0*/  LOP3.LUT R8, R8, R13, RZ, 0xfc, !PT ;  /* 0x0000000d08087212 */ /* 0x000fce00078efcff */
.L_x_25:
[----:B------:R-:W-:Y:S05]  /*1f00*/  BSYNC.RECONVERGENT B2 ;  /* 0x0000000000027941 */ /* 0x000fea0003800200 */
.L_x_24:
[----:B------:R-:W-:-:S04]  /*1f10*/  IMAD.WIDE.U32 R12, R11, 0x2168c235, RZ ;  /* 0x2168c2350b0c7825 */ /* 0x000fc800078e00ff */
[----:B------:R-:W-:Y:S01]  /*1f20*/  IMAD.MOV.U32 R16, RZ, RZ, R13 ;  /* 0x000000ffff107224 */ /* 0x000fe200078e000d */
[----:B------:R-:W-:Y:S01]  /*1f30*/  IADD3 RZ, P1, PT, R12, R12, RZ ;  /* 0x0000000c0cff7210 */ /* 0x000fe20007f3e0ff */
[----:B------:R-:W-:Y:S02]  /*1f40*/  IMAD.MOV.U32 R17, RZ, RZ, RZ ;  /* 0x000000ffff117224 */ /* 0x000fe400078e00ff */
[----:B------:R-:W-:-:S04]  /*1f50*/  IMAD.HI.U32 R13, R8, -0x36f0255e, RZ ;  /* 0xc90fdaa2080d7827 */ /* 0x000fc800078e00ff */
[----:B------:R-:W-:-:S04]  /*1f60*/  IMAD.WIDE.U32 R10, R11, -0x36f0255e, R16 ;  /* 0xc90fdaa20b0a7825 */ /* 0x000fc800078e0010 */
[C---:B------:R-:W-:Y:S02]  /*1f70*/  IMAD R15, R8.reuse, -0x36f0255e, RZ ;  /* 0xc90fdaa2080f7824 */ /* 0x040fe400078e02ff */
[----:B------:R-:W-:-:S04]  /*1f80*/  IMAD.WIDE.U32 R10, P2, R8, 0x2168c235, R10 ;  /* 0x2168c235080a7825 */ /* 0x000fc8000784000a */
[----:B------:R-:W-:Y:S01]  /*1f90*/  IMAD.X R13, RZ, RZ, R13, P2 ;  /* 0x000000ffff0d7224 */ /* 0x000fe200010e060d */
[----:B------:R-:W-:Y:S02]  /*1fa0*/  IADD3 R15, P2, PT, R15, R11, RZ ;  /* 0x0000000b0f0f7210 */ /* 0x000fe40007f5e0ff */
[----:B------:R-:W-:Y:S02]  /*1fb0*/  IADD3.X RZ, P1, PT, R10, R10, RZ, P1, !PT ;  /* 0x0000000a0aff7210 */ /* 0x000fe40000f3e4ff */
[C---:B------:R-:W-:Y:S01]  /*1fc0*/  ISETP.GT.U32.AND P3, PT, R15.reuse, RZ, PT ;  /* 0x000000ff0f00720c */ /* 0x040fe20003f64070 */
[----:B------:R-:W-:Y:S01]  /*1fd0*/  IMAD.X R13, RZ, RZ, R13, P2 ;  /* 0x000000ffff0d7224 */ /* 0x000fe200010e060d */
[----:B------:R-:W-:-:S04]  /*1fe0*/  IADD3.X R8, P2, PT, R15, R15, RZ, P1, !PT ;  /* 0x0000000f0f087210 */ /* 0x000fc80000f5e4ff */
[C---:B------:R-:W-:Y:S01]  /*1ff0*/  ISETP.GT.AND.EX P1, PT, R13.reuse, RZ, PT, P3 ;  /* 0x000000ff0d00720c */ /* 0x040fe20003f24330 */
[----:B------:R-:W-:-:S03]  /*2000*/  IMAD.X R10, R13, 0x1, R13, P2 ;  /* 0x000000010d0a7824 */ /* 0x000fc600010e060d */
[----:B------:R-:W-:Y:S02]  /*2010*/  SEL R8, R8, R15, P1 ;  /* 0x0000000f08087207 */ /* 0x000fe40000800000 */
[----:B------:R-:W-:Y:S02]  /*2020*/  SEL R10, R10, R13, P1 ;  /* 0x0000000d0a0a7207 */ /* 0x000fe40000800000 */
[----:B------:R-:W-:Y:S02]  /*2030*/  IADD3 R11, P2, PT, R8, 0x1, RZ ;  /* 0x00000001080b7810 */ /* 0x000fe40007f5e0ff */
[----:B------:R-:W-:Y:S02]  /*2040*/  SEL R13, RZ, 0xffffffff, !P1 ;  /* 0xffffffffff0d7807 */ /* 0x000fe40004800000 */
[----:B------:R-:W-:Y:S01]  /*2050*/  LOP3.LUT P1, R19, R19, 0x80000000, RZ, 0xc0, !PT ;  /* 0x8000000013137812 */ /* 0x000fe2000782c0ff */
[----:B------:R-:W-:Y:S02]  /*2060*/  IMAD.X R8, RZ, RZ, R10, P2 ;  /* 0x000000ffff087224 */ /* 0x000fe400010e060a */
[----:B------:R-:W-:Y:S01]  /*2070*/  IMAD.IADD R10, R13, 0x1, -R14 ;  /* 0x000000010d0a7824 */ /* 0x000fe200078e0a0e */
[----:B------:R-:W-:-:S02]  /*2080*/  SHF.R.U32.HI R13, RZ, 0x1e, R9 ;  /* 0x0000001eff0d7819 */ /* 0x000fc40000011609 */
[----:B------:R-:W-:Y:S01]  /*2090*/  SHF.R.U64 R11, R11, 0xa, R8 ;  /* 0x0000000a0b0b7819 */ /* 0x000fe20000001208 */
[----:B------:R-:W-:Y:S01]  /*20a0*/  IMAD.SHL.U32 R10, R10, 0x100000, RZ ;  /* 0x001000000a0a7824 */ /* 0x000fe200078e00ff */
[----:B------:R-:W-:Y:S02]  /*20b0*/  LEA.HI R2, R2, R13, RZ, 0x1 ;  /* 0x0000000d02027211 */ /* 0x000fe400078f08ff */
[----:B------:R-:W-:Y:S02]  /*20c0*/  IADD3 R11, P2, PT, R11, 0x1, RZ ;  /* 0x000000010b0b7810 */ /* 0x000fe40007f5e0ff */
[----:B------:R-:W-:Y:S01]  /*20d0*/  @!P0 LOP3.LUT R19, R19, 0x80000000, RZ, 0x3c, !PT ;  /* 0x8000000013138812 */ /* 0x000fe200078e3cff */
[----:B------:R-:W-:Y:S01]  /*20e0*/  @P1 IMAD.MOV R2, RZ, RZ, -R2 ;  /* 0x000000ffff021224 */ /* 0x000fe200078e0a02 */
[----:B------:R-:W-:-:S04]  /*20f0*/  LEA.HI.X R8, R8, RZ, RZ, 0x16, P2 ;  /* 0x000000ff08087211 */ /* 0x000fc800010fb4ff */
[--C-:B------:R-:W-:Y:S02]  /*2100*/  SHF.R.U64 R11, R11, 0x1, R8.reuse ;  /* 0x000000010b0b7819 */ /* 0x100fe40000001208 */
[----:B------:R-:W-:Y:S02]  /*2110*/  SHF.R.U32.HI R9, RZ, 0x1, R8 ;  /* 0x00000001ff097819 */ /* 0x000fe40000011608 */
[----:B------:R-:W-:-:S04]  /*2120*/  IADD3 R8, P2, P3, RZ, RZ, R11 ;  /* 0x000000ffff087210 */ /* 0x000fc80007b5e00b */
[----:B------:R-:W-:-:S04]  /*2130*/  IADD3.X R10, PT, PT, R10, 0x3fe00000, R9, P2, P3 ;  /* 0x3fe000000a0a7810 */ /* 0x000fc800017e6409 */
[----:B------:R-:W-:-:S07]  /*2140*/  LOP3.LUT R19, R10, R19, RZ, 0xfc, !PT ;  /* 0x000000130a137212 */ /* 0x000fce00078efcff */
.L_x_19:
[----:B------:R-:W-:Y:S02]  /*2150*/  IMAD.MOV.U32 R23, RZ, RZ, 0x0 ;  /* 0x00000000ff177424 */ /* 0x000fe400078e00ff */
[----:B------:R-:W-:Y:S02]  /*2160*/  IMAD.MOV.U32 R9, RZ, RZ, R19 ;  /* 0x000000ffff097224 */ /* 0x000fe400078e0013 */
[----:B------:R-:W-:Y:S05]  /*2170*/  RET.REL.NODEC R22 `(_Z11do_math_gpuPdmm) ;  /* 0xffffffdc16a07950 */ /* 0x000fea0003c3ffff */
.L_x_26:
[----:B------:R-:W-:-:S00]  /*2180*/  BRA `(.L_x_26) ;  /* 0xfffffffc00fc7947 */ /* 0x000fc0000383ffff */
[----:B------:R-:W-:-:S00]  /*2190*/  NOP ;  /* 0x0000000000007918 */ /* 0x000fc00000000000 */
        /* <DEDUP_REMOVED lines=14> */
.L_x_27:


//--------------------- .nv.global.init           --------------------------
	.section	.nv.global.init,"aw",@progbits
	.align	16
.nv.global.init:
	.type		__cudart_sin_cos_coeffs,@object
	.size		__cudart_sin_cos_coeffs,(__cudart_i2opi_d - __cudart_sin_cos_coeffs)
__cudart_sin_cos_coeffs:
        /*0000*/ 	.byte	0x46, 0xd2, 0xb0, 0x2c, 0xf1, 0xe5, 0x5a, 0xbe, 0x92, 0xe3, 0xac, 0x69, 0xe3, 0x1d, 0xc7, 0x3e
        /*0010*/ 	.byte	0xa1, 0x62, 0xdb, 0x19, 0xa0, 0x01, 0x2a, 0xbf, 0x18, 0x08, 0x11, 0x11, 0x11, 0x11, 0x81, 0x3f
        /*0020*/ 	.byte	0x54, 0x55, 0x55, 0x55, 0x55, 0x55, 0xc5, 0xbf, 0x00, 0x00, 0x00, 0x00, 0x00, 0x00, 0x00, 0x00
        /*0030*/ 	.byte	0x00, 0x00, 0x00, 0x00, 0x00, 0x00, 0x00, 0x00, 0x64, 0x81, 0xfd, 0x20, 0x83, 0xff, 0xa8, 0xbd
        /*0040*/ 	.byte	0x28, 0x85, 0xef, 0xc1, 0xa7, 0xee, 0x21, 0x3e, 0xd9, 0xe6, 0x06, 0x8e, 0x4f, 0x7e, 0x92, 0xbe
        /*0050*/ 	.byte	0xe9, 0xbc, 0xdd, 0x19, 0xa0, 0x01, 0xfa, 0x3e, 0x47, 0x5d, 0xc1, 0x16, 0x6c, 0xc1, 0x56, 0xbf
        /*0060*/ 	.byte	0x51, 0x55, 0x55, 0x55, 0x55, 0x55, 0xa5, 0x3f, 0x00, 0x00, 0x00, 0x00, 0x00, 0x00, 0xe0, 0xbf
        /*0070*/ 	.byte	0x00, 0x00, 0x00, 0x00, 0x00, 0x00, 0xf0, 0x3f, 0x00, 0x00, 0x00, 0x00, 0x00, 0x00, 0x00, 0x00
	.type		__cudart_i2opi_d,@object
	.size		__cudart_i2opi_d,(.L_0 - __cudart_i2opi_d)
__cudart_i2opi_d:
        /* <DEDUP_REMOVED lines=9> */
.L_0:


//--------------------- .nv.shared.reserved.0     --------------------------
	.section	.nv.shared.reserved.0,"aw",@nobits
	.weak		__nv_reservedSMEM_offset_0_alias
	.size		__nv_reservedSMEM_offset_0_alias, 0, 64
	.other		__nv_reservedSMEM_offset_0_alias,@"STO_CUDA_RESERVED_SHARED STV_DEFAULT"
__nv_reservedSMEM_offset_0_alias:
	.zero		0
	.zero		64


//--------------------- .nv.constant0._Z11do_math_gpuPdmm --------------------------
	.section	.nv.constant0._Z11do_math_gpuPdmm,"a",@progbits
	.sectionflags	@""
	.align	4
.nv.constant0._Z11do_math_gpuPdmm:
	.zero		920


//--------------------- SYMBOLS --------------------------

	.type		.nv.reservedSmem.offset0,@object
	.size		.nv.reservedSmem.offset0,0x4
